def matmul_kernel(
    a_ptr,
    b_ptr,
    c_ptr,
    M,
    N,
    K,
    stride_am,
    stride_ak,
    stride_bk,
    stride_bn,
    stride_cm,
    stride_cn,
    BLOCK_M: tl.constexpr,
    BLOCK_N: tl.constexpr,
    BLOCK_K: tl.constexpr,
    GROUP_M: tl.constexpr,
):
    pid = tl.program_id(axis=0)
    num_pid_m = tl.cdiv(M, BLOCK_M)
    num_pid_n = tl.cdiv(N, BLOCK_N)
    num_pid_in_group = GROUP_M * num_pid_n
    group_id = pid // num_pid_in_group
    first_pid_m = group_id * GROUP_M
    group_size_m = min(num_pid_m - first_pid_m, GROUP_M)
    pid_m = first_pid_m + ((pid % num_pid_in_group) % group_size_m)
    pid_n = (pid % num_pid_in_group) // group_size_m

    offs_am = (pid_m * BLOCK_M + tl.arange(0, BLOCK_M)) % M
    offs_bn = (pid_n * BLOCK_N + tl.arange(0, BLOCK_N)) % N
    offs_k = tl.arange(0, BLOCK_K)
    a_ptrs = a_ptr + offs_am[:, None] * stride_am + offs_k[None, :] * stride_ak
    b_ptrs = b_ptr + offs_k[:, None] * stride_bk + offs_bn[None, :] * stride_bn

    acc = tl.zeros((BLOCK_M, BLOCK_N), dtype=tl.float32)
    for kk in range(0, tl.cdiv(K, BLOCK_K)):
        a = tl.load(a_ptrs, mask=offs_k[None, :] < K - kk * BLOCK_K, other=0.0)
        b = tl.load(b_ptrs, mask=offs_k[:, None] < K - kk * BLOCK_K, other=0.0)
        acc = tl.dot(a, b, acc)
        a_ptrs += BLOCK_K * stride_ak
        b_ptrs += BLOCK_K * stride_bk

    c = acc.to(c_ptr.dtype.element_ty)
    offs_cm = pid_m * BLOCK_M + tl.arange(0, BLOCK_M)
    offs_cn = pid_n * BLOCK_N + tl.arange(0, BLOCK_N)
    c_ptrs = c_ptr + offs_cm[:, None] * stride_cm + offs_cn[None, :] * stride_cn
    mask = (offs_cm[:, None] < M) & (offs_cn[None, :] < N)
    tl.store(c_ptrs, c, mask=mask)

# config = {"BLOCK_K": 32, "BLOCK_M": 64, "BLOCK_N": 64, "GROUP_M": 4, "arch": "sm_80", "dtype": "fp16", "num_ctas": 1, "num_stages": 3, "num_warps": 4}
# arch = sm_80


// ===== COMPILED SASS (sm_80) =====

	.target	sm_80

	.elftype	@"ET_EXEC"


//--------------------- .note.nv.tkinfo           --------------------------
	.section	.note.nv.tkinfo,"",@"SHT_NOTE"
	.sectionflags	@"SHF_NOTE_NV_TKINFO"
	.tkinfo
        /*0018*/ 	.word	0x00000002
        /*0030*/ 	.string	""
        /*0030*/ 	.string	"ptxas"
        /*0030*/ 	.string	"Cuda compilation tools, release 13.0, V13.0.88"
        /*0030*/ 	.string	"Build cuda_13.0.r13.0/compiler.36424714_0"
        /*0030*/ 	.string	"-v  -suppress-debug-info  -lineinfo  -arch sm_80 "



//--------------------- .note.nv.cuinfo           --------------------------
	.section	.note.nv.cuinfo,"",@"SHT_NOTE"
	.sectionflags	@"SHF_NOTE_NV_CUINFO"
        /*0018*/ 	.short	0x0002
        /*001a*/ 	.short	0x0050
        /*001c*/ 	.short	0x0082
	.zero		2


//--------------------- .nv.info                  --------------------------
	.section	.nv.info,"",@"SHT_CUDA_INFO"
	.align	4


	//----- nvinfo : EIATTR_REGCOUNT
	.align		4
        /*0000*/ 	.byte	0x04, 0x2f
        /*0002*/ 	.short	(.L_1 - .L_0)
	.align		4
.L_0:
        /*0004*/ 	.word	index@(matmul_kernel)
        /*0008*/ 	.word	0x000000a8


	//----- nvinfo : EIATTR_FRAME_SIZE
	.align		4
.L_1:
        /*000c*/ 	.byte	0x04, 0x11
        /*000e*/ 	.short	(.L_3 - .L_2)
	.align		4
.L_2:
        /*0010*/ 	.word	index@(matmul_kernel)
        /*0014*/ 	.word	0x00000000


	//----- nvinfo : EIATTR_MIN_STACK_SIZE
	.align		4
.L_3:
        /*0018*/ 	.byte	0x04, 0x12
        /*001a*/ 	.short	(.L_5 - .L_4)
	.align		4
.L_4:
        /*001c*/ 	.word	index@(matmul_kernel)
        /*0020*/ 	.word	0x00000000
.L_5:


//--------------------- .nv.info.matmul_kernel    --------------------------
	.section	.nv.info.matmul_kernel,"",@"SHT_CUDA_INFO"
	.sectionflags	@""
	.align	4


	//----- nvinfo : EIATTR_CUDA_API_VERSION
	.align		4
        /*0000*/ 	.byte	0x04, 0x37
        /*0002*/ 	.short	(.L_7 - .L_6)
.L_6:
        /*0004*/ 	.word	0x00000082


	//----- nvinfo : EIATTR_SW2861232_WAR
	.align		4
.L_7:
        /*0008*/ 	.byte	0x01, 0x35
	.zero		2


	//----- nvinfo : EIATTR_PARAM_CBANK
	.align		4
        /*000c*/ 	.byte	0x04, 0x0a
        /*000e*/ 	.short	(.L_9 - .L_8)
	.align		4
.L_8:
        /*0010*/ 	.word	index@(.nv.constant0.matmul_kernel)
        /*0014*/ 	.short	0x0160
        /*0016*/ 	.short	0x0050


	//----- nvinfo : EIATTR_CBANK_PARAM_SIZE
	.align		4
.L_9:
        /*0018*/ 	.byte	0x03, 0x19
        /*001a*/ 	.short	0x0050


	//----- nvinfo : EIATTR_KPARAM_INFO
	.align		4
        /*001c*/ 	.byte	0x04, 0x17
        /*001e*/ 	.short	(.L_11 - .L_10)
.L_10:
        /*0020*/ 	.word	0x00000000
        /*0024*/ 	.short	0x000d
        /*0026*/ 	.short	0x0048
        /*0028*/ 	.byte	0x00, 0xf4, 0x21, 0x00


	//----- nvinfo : EIATTR_KPARAM_INFO
	.align		4
.L_11:
        /*002c*/ 	.byte	0x04, 0x17
        /*002e*/ 	.short	(.L_13 - .L_12)
.L_12:
        /*0030*/ 	.word	0x00000000
        /*0034*/ 	.short	0x000c
        /*0036*/ 	.short	0x0040
        /*0038*/ 	.byte	0x00, 0xf4, 0x21, 0x00


	//----- nvinfo : EIATTR_KPARAM_INFO
	.align		4
.L_13:
        /*003c*/ 	.byte	0x04, 0x17
        /*003e*/ 	.short	(.L_15 - .L_14)
.L_14:
        /*0040*/ 	.word	0x00000000
        /*0044*/ 	.short	0x000b
        /*0046*/ 	.short	0x0038
        /*0048*/ 	.byte	0x00, 0xf0, 0x11, 0x00


	//----- nvinfo : EIATTR_KPARAM_INFO
	.align		4
.L_15:
        /*004c*/ 	.byte	0x04, 0x17
        /*004e*/ 	.short	(.L_17 - .L_16)
.L_16:
        /*0050*/ 	.word	0x00000000
        /*0054*/ 	.short	0x000a
        /*0056*/ 	.short	0x0034
        /*0058*/ 	.byte	0x00, 0xf0, 0x11, 0x00


	//----- nvinfo : EIATTR_KPARAM_INFO
	.align		4
.L_17:
        /*005c*/ 	.byte	0x04, 0x17
        /*005e*/ 	.short	(.L_19 - .L_18)
.L_18:
        /*0060*/ 	.word	0x00000000
        /*0064*/ 	.short	0x0009
        /*0066*/ 	.short	0x0030
        /*0068*/ 	.byte	0x00, 0xf0, 0x11, 0x00


	//----- nvinfo : EIATTR_KPARAM_INFO
	.align		4
.L_19:
        /*006c*/ 	.byte	0x04, 0x17
        /*006e*/ 	.short	(.L_21 - .L_20)
.L_20:
        /*0070*/ 	.word	0x00000000
        /*0074*/ 	.short	0x0008
        /*0076*/ 	.short	0x002c
        /*0078*/ 	.byte	0x00, 0xf0, 0x11, 0x00


	//----- nvinfo : EIATTR_KPARAM_INFO
	.align		4
.L_21:
        /*007c*/ 	.byte	0x04, 0x17
        /*007e*/ 	.short	(.L_23 - .L_22)
.L_22:
        /*0080*/ 	.word	0x00000000
        /*0084*/ 	.short	0x0007
        /*0086*/ 	.short	0x0028
        /*0088*/ 	.byte	0x00, 0xf0, 0x11, 0x00


	//----- nvinfo : EIATTR_KPARAM_INFO
	.align		4
.L_23:
        /*008c*/ 	.byte	0x04, 0x17
        /*008e*/ 	.short	(.L_25 - .L_24)
.L_24:
        /*0090*/ 	.word	0x00000000
        /*0094*/ 	.short	0x0006
        /*0096*/ 	.short	0x0024
        /*0098*/ 	.byte	0x00, 0xf0, 0x11, 0x00


	//----- nvinfo : EIATTR_KPARAM_INFO
	.align		4
.L_25:
        /*009c*/ 	.byte	0x04, 0x17
        /*009e*/ 	.short	(.L_27 - .L_26)
.L_26:
        /*00a0*/ 	.word	0x00000000
        /*00a4*/ 	.short	0x0005
        /*00a6*/ 	.short	0x0020
        /*00a8*/ 	.byte	0x00, 0xf0, 0x11, 0x00


	//----- nvinfo : EIATTR_KPARAM_INFO
	.align		4
.L_27:
        /*00ac*/ 	.byte	0x04, 0x17
        /*00ae*/ 	.short	(.L_29 - .L_28)
.L_28:
        /*00b0*/ 	.word	0x00000000
        /*00b4*/ 	.short	0x0004
        /*00b6*/ 	.short	0x001c
        /*00b8*/ 	.byte	0x00, 0xf0, 0x11, 0x00


	//----- nvinfo : EIATTR_KPARAM_INFO
	.align		4
.L_29:
        /*00bc*/ 	.byte	0x04, 0x17
        /*00be*/ 	.short	(.L_31 - .L_30)
.L_30:
        /*00c0*/ 	.word	0x00000000
        /*00c4*/ 	.short	0x0003
        /*00c6*/ 	.short	0x0018
        /*00c8*/ 	.byte	0x00, 0xf0, 0x11, 0x00


	//----- nvinfo : EIATTR_KPARAM_INFO
	.align		4
.L_31:
        /*00cc*/ 	.byte	0x04, 0x17
        /*00ce*/ 	.short	(.L_33 - .L_32)
.L_32:
        /*00d0*/ 	.word	0x00000000
        /*00d4*/ 	.short	0x0002
        /*00d6*/ 	.short	0x0010
        /*00d8*/ 	.byte	0x00, 0xf4, 0x21, 0x00


	//----- nvinfo : EIATTR_KPARAM_INFO
	.align		4
.L_33:
        /*00dc*/ 	.byte	0x04, 0x17
        /*00de*/ 	.short	(.L_35 - .L_34)
.L_34:
        /*00e0*/ 	.word	0x00000000
        /*00e4*/ 	.short	0x0001
        /*00e6*/ 	.short	0x0008
        /*00e8*/ 	.byte	0x00, 0xf4, 0x21, 0x00


	//----- nvinfo : EIATTR_KPARAM_INFO
	.align		4
.L_35:
        /*00ec*/ 	.byte	0x04, 0x17
        /*00ee*/ 	.short	(.L_37 - .L_36)
.L_36:
        /*00f0*/ 	.word	0x00000000
        /*00f4*/ 	.short	0x0000
        /*00f6*/ 	.short	0x0000
        /*00f8*/ 	.byte	0x00, 0xf4, 0x21, 0x00


	//----- nvinfo : EIATTR_MAXREG_COUNT
	.align		4
.L_37:
        /*00fc*/ 	.byte	0x03, 0x1b
        /*00fe*/ 	.short	0x00ff


	//----- nvinfo : EIATTR_NUM_BARRIERS
	.align		4
        /*0100*/ 	.byte	0x02, 0x4c
        /*0102*/ 	.byte	0x01
	.zero		1


	//----- nvinfo : EIATTR_MERCURY_ISA_VERSION
	.align		4
        /*0104*/ 	.byte	0x03, 0x5f
        /*0106*/ 	.short	0x0000


	//----- nvinfo : EIATTR_EXIT_INSTR_OFFSETS
	.align		4
        /*0108*/ 	.byte	0x04, 0x1c
        /*010a*/ 	.short	(.L_39 - .L_38)


	//   ....[0]....
.L_38:
        /*010c*/ 	.word	0x000038b0


	//   ....[1]....
        /*0110*/ 	.word	0x000038e0


	//----- nvinfo : EIATTR_REQNTID
	.align		4
.L_39:
        /*0114*/ 	.byte	0x04, 0x10
        /*0116*/ 	.short	(.L_41 - .L_40)
.L_40:
        /*0118*/ 	.word	0x00000080
        /*011c*/ 	.word	0x00000001
        /*0120*/ 	.word	0x00000001
.L_41:


//--------------------- .nv.callgraph             --------------------------
	.section	.nv.callgraph,"",@"SHT_CUDA_CALLGRAPH"
	.align	4
	.sectionentsize	8
	.align		4
        /*0000*/ 	.word	0x00000000
	.align		4
        /*0004*/ 	.word	0xffffffff
	.align		4
        /*0008*/ 	.word	0x00000000
	.align		4
        /*000c*/ 	.word	0xfffffffe
	.align		4
        /*0010*/ 	.word	0x00000000
	.align		4
        /*0014*/ 	.word	0xfffffffd
	.align		4
        /*0018*/ 	.word	0x00000000
	.align		4
        /*001c*/ 	.word	0xfffffffc


//--------------------- .nv.rel.action            --------------------------
	.section	.nv.rel.action,"",@"SHT_CUDA_RELOCINFO"
	.align	8
	.sectionentsize	8
        /*0000*/ 	.byte	0x73, 0x00, 0x00, 0x00, 0x00, 0x00, 0x00, 0x00, 0x00, 0x00, 0x00, 0x11, 0x25, 0x00, 0x05, 0x36


//--------------------- .nv.constant0.matmul_kernel --------------------------
	.section	.nv.constant0.matmul_kernel,"a",@progbits
	.sectionflags	@""
	.align	4
.nv.constant0.matmul_kernel:
	.zero		432


//--------------------- .text.matmul_kernel       --------------------------
	.section	.text.matmul_kernel,"ax",@progbits
	.sectioninfo	@"SHI_REGISTERS=168"
	.align	128
        .global         matmul_kernel
        .type           matmul_kernel,@function
        .size           matmul_kernel,(.L_x_4 - matmul_kernel)
        .other          matmul_kernel,@"STO_CUDA_ENTRY STV_DEFAULT"
matmul_kernel:
.text.matmul_kernel:
[----:B------:R-:W-:Y:S02]  /*0000*/  IMAD.MOV.U32 R1, RZ, RZ, c[0x0][0x28] ;  /* 0x00000a00ff017624 */ /* 0x000fe400078e00ff */
[----:B------:R-:W-:Y:S01]  /*0010*/  IMAD.MOV.U32 R6, RZ, RZ, 0x3f ;  /* 0x0000003fff067424 */ /* 0x000fe200078e00ff */
[----:B------:R-:W0:Y:S01]  /*0020*/  S2R R5, SR_CTAID.X ;  /* 0x0000000000057919 */ /* 0x000e220000002500 */
[----:B------:R-:W-:Y:S01]  /*0030*/  IMAD.MOV.U32 R133, RZ, RZ, c[0x0][0x180] ;  /* 0x00006000ff857624 */ /* 0x000fe200078e00ff */
[----:B------:R-:W-:Y:S02]  /*0040*/  ULDC UR4, c[0x0][0x180] ;  /* 0x0000600000047ab9 */ /* 0x000fe40000000800 */
[----:B------:R-:W-:Y:S01]  /*0050*/  IADD3 R0, R6, c[0x0][0x17c], RZ ;  /* 0x00005f0006007a10 */ /* 0x000fe20007ffe0ff */
[----:B------:R-:W-:Y:S01]  /*0060*/  ULDC.64 UR6, c[0x0][0x118] ;  /* 0x0000460000067ab9 */ /* 0x000fe20000000a00 */
[----:B------:R-:W-:Y:S02]  /*0070*/  IADD3 R133, R133, 0x1f, RZ ;  /* 0x0000001f85857810 */ /* 0x000fe40007ffe0ff */
[----:B------:R-:W-:-:S04]  /*0080*/  SHF.R.S32.HI R3, RZ, 0x1f, R0 ;  /* 0x0000001fff037819 */ /* 0x000fc80000011400 */
[----:B------:R-:W-:-:S04]  /*0090*/  LEA.HI R3, R3, R0, RZ, 0x6 ;  /* 0x0000000003037211 */ /* 0x000fc800078f30ff */
[----:B------:R-:W-:-:S05]  /*00a0*/  SHF.R.S32.HI R3, RZ, 0x6, R3 ;  /* 0x00000006ff037819 */ /* 0x000fca0000011403 */
[----:B------:R-:W-:Y:S01]  /*00b0*/  IMAD.SHL.U32 R4, R3, 0x4, RZ ;  /* 0x0000000403047824 */ /* 0x000fe200078e00ff */
[----:B0-----:R-:W-:-:S04]  /*00c0*/  IABS R10, R5 ;  /* 0x00000005000a7213 */ /* 0x001fc80000000000 */
[-C--:B------:R-:W-:Y:S02]  /*00d0*/  IABS R7, R4.reuse ;  /* 0x0000000400077213 */ /* 0x080fe40000000000 */
[----:B------:R-:W-:Y:S02]  /*00e0*/  IABS R11, R4 ;  /* 0x00000004000b7213 */ /* 0x000fe40000000000 */
[----:B------:R-:W0:Y:S08]  /*00f0*/  I2F.RP R0, R7 ;  /* 0x0000000700007306 */ /* 0x000e300000209400 */
[----:B0-----:R-:W0:Y:S02]  /*0100*/  MUFU.RCP R0, R0 ;  /* 0x0000000000007308 */ /* 0x001e240000001000 */
[----:B0-----:R-:W-:Y:S01]  /*0110*/  IADD3 R2, R0, 0xffffffe, RZ ;  /* 0x0ffffffe00027810 */ /* 0x001fe20007ffe0ff */
[----:B------:R-:W-:-:S05]  /*0120*/  IMAD.MOV R0, RZ, RZ, -R11 ;  /* 0x000000ffff007224 */ /* 0x000fca00078e0a0b */
[----:B------:R0:W1:Y:S02]  /*0130*/  F2I.FTZ.U32.TRUNC.NTZ R3, R2 ;  /* 0x0000000200037305 */ /* 0x000064000021f000 */
[----:B0-----:R-:W-:Y:S02]  /*0140*/  IMAD.MOV.U32 R2, RZ, RZ, RZ ;  /* 0x000000ffff027224 */ /* 0x001fe400078e00ff */
[----:B-1----:R-:W-:-:S04]  /*0150*/  IMAD.MOV R8, RZ, RZ, -R3 ;  /* 0x000000ffff087224 */ /* 0x002fc800078e0a03 */
[----:B------:R-:W-:Y:S02]  /*0160*/  IMAD R9, R8, R7, RZ ;  /* 0x0000000708097224 */ /* 0x000fe400078e02ff */
[----:B------:R-:W-:Y:S02]  /*0170*/  IMAD.MOV.U32 R8, RZ, RZ, R10 ;  /* 0x000000ffff087224 */ /* 0x000fe400078e000a */
[----:B------:R-:W-:-:S06]  /*0180*/  IMAD.HI.U32 R3, R3, R9, R2 ;  /* 0x0000000903037227 */ /* 0x000fcc00078e0002 */
[----:B------:R-:W-:-:S04]  /*0190*/  IMAD.HI.U32 R3, R3, R8, RZ ;  /* 0x0000000803037227 */ /* 0x000fc800078e00ff */
[----:B------:R-:W-:-:S05]  /*01a0*/  IMAD R0, R3, R0, R8 ;  /* 0x0000000003007224 */ /* 0x000fca00078e0208 */
[----:B------:R-:W-:-:S13]  /*01b0*/  ISETP.GT.U32.AND P1, PT, R7, R0, PT ;  /* 0x000000000700720c */ /* 0x000fda0003f24070 */
[----:B------:R-:W-:Y:S01]  /*01c0*/  @!P1 IMAD.IADD R0, R0, 0x1, -R7 ;  /* 0x0000000100009824 */ /* 0x000fe200078e0a07 */
[----:B------:R-:W-:Y:S02]  /*01d0*/  @!P1 IADD3 R3, R3, 0x1, RZ ;  /* 0x0000000103039810 */ /* 0x000fe40007ffe0ff */
[----:B------:R-:W-:Y:S02]  /*01e0*/  ISETP.NE.AND P1, PT, R4, RZ, PT ;  /* 0x000000ff0400720c */ /* 0x000fe40003f25270 */
[----:B------:R-:W-:Y:S02]  /*01f0*/  ISETP.GE.U32.AND P0, PT, R0, R7, PT ;  /* 0x000000070000720c */ /* 0x000fe40003f06070 */
[----:B------:R-:W-:-:S04]  /*0200*/  LOP3.LUT R0, R5, R4, RZ, 0x3c, !PT ;  /* 0x0000000405007212 */ /* 0x000fc800078e3cff */
[----:B------:R-:W-:Y:S02]  /*0210*/  ISETP.GE.AND P2, PT, R0, RZ, PT ;  /* 0x000000ff0000720c */ /* 0x000fe40003f46270 */
[----:B------:R-:W-:-:S05]  /*0220*/  IADD3 R0, R6, c[0x0][0x178], RZ ;  /* 0x00005e0006007a10 */ /* 0x000fca0007ffe0ff */
[----:B------:R-:W-:-:S05]  /*0230*/  @P0 IADD3 R3, R3, 0x1, RZ ;  /* 0x0000000103030810 */ /* 0x000fca0007ffe0ff */
[----:B------:R-:W-:Y:S01]  /*0240*/  IMAD.MOV.U32 R2, RZ, RZ, R3 ;  /* 0x000000ffff027224 */ /* 0x000fe200078e0003 */
[----:B------:R-:W-:-:S03]  /*0250*/  SHF.R.S32.HI R3, RZ, 0x1f, R0 ;  /* 0x0000001fff037819 */ /* 0x000fc60000011400 */
[----:B------:R-:W-:Y:S01]  /*0260*/  @!P2 IMAD.MOV R2, RZ, RZ, -R2 ;  /* 0x000000ffff02a224 */ /* 0x000fe200078e0a02 */
[----:B------:R-:W-:Y:S02]  /*0270*/  @!P1 LOP3.LUT R2, RZ, R4, RZ, 0x33, !PT ;  /* 0x00000004ff029212 */ /* 0x000fe400078e33ff */
[----:B------:R-:W-:-:S03]  /*0280*/  LEA.HI R3, R3, R0, RZ, 0x6 ;  /* 0x0000000003037211 */ /* 0x000fc600078f30ff */
[----:B------:R-:W-:Y:S02]  /*0290*/  IMAD.SHL.U32 R80, R2, 0x4, RZ ;  /* 0x0000000402507824 */ /* 0x000fe400078e00ff */
[----:B------:R-:W-:-:S03]  /*02a0*/  IMAD.MOV R2, RZ, RZ, -R2 ;  /* 0x000000ffff027224 */ /* 0x000fc600078e0a02 */
[----:B------:R-:W-:Y:S01]  /*02b0*/  LEA.HI.SX32 R3, R3, -R80, 0x1a ;  /* 0x8000005003037211 */ /* 0x000fe200078fd2ff */
[----:B------:R-:W-:-:S03]  /*02c0*/  IMAD R4, R4, R2, R5 ;  /* 0x0000000204047224 */ /* 0x000fc600078e0205 */
[----:B------:R-:W-:Y:S02]  /*02d0*/  IMNMX R11, R3, 0x4, PT ;  /* 0x00000004030b7817 */ /* 0x000fe40003800200 */
[----:B------:R-:W-:Y:S02]  /*02e0*/  IABS R9, R4 ;  /* 0x0000000400097213 */ /* 0x000fe40000000000 */
[----:B------:R-:W-:-:S04]  /*02f0*/  IABS R7, R11 ;  /* 0x0000000b00077213 */ /* 0x000fc80000000000 */
[----:B------:R-:W0:Y:S08]  /*0300*/  I2F.RP R0, R7 ;  /* 0x0000000700007306 */ /* 0x000e300000209400 */
[----:B0-----:R-:W0:Y:S02]  /*0310*/  MUFU.RCP R0, R0 ;  /* 0x0000000000007308 */ /* 0x001e240000001000 */
[----:B0-----:R-:W-:-:S06]  /*0320*/  IADD3 R3, R0, 0xffffffe, RZ ;  /* 0x0ffffffe00037810 */ /* 0x001fcc0007ffe0ff */
[----:B------:R-:W0:Y:S02]  /*0330*/  F2I.FTZ.U32.TRUNC.NTZ R3, R3 ;  /* 0x0000000300037305 */ /* 0x000e24000021f000 */
[----:B0-----:R-:W-:-:S04]  /*0340*/  IMAD.MOV R6, RZ, RZ, -R3 ;  /* 0x000000ffff067224 */ /* 0x001fc800078e0a03 */
[----:B------:R-:W-:Y:S01]  /*0350*/  IMAD.MOV.U32 R2, RZ, RZ, R6 ;  /* 0x000000ffff027224 */ /* 0x000fe200078e0006 */
[----:B------:R-:W-:-:S03]  /*0360*/  IABS R6, R11 ;  /* 0x0000000b00067213 */ /* 0x000fc60000000000 */
[----:B------:R-:W-:Y:S02]  /*0370*/  IMAD R5, R2, R7, RZ ;  /* 0x0000000702057224 */ /* 0x000fe400078e02ff */
[----:B------:R-:W-:Y:S02]  /*0380*/  IMAD.MOV.U32 R2, RZ, RZ, RZ ;  /* 0x000000ffff027224 */ /* 0x000fe400078e00ff */
[----:B------:R-:W-:Y:S02]  /*0390*/  IMAD.MOV R0, RZ, RZ, -R6 ;  /* 0x000000ffff007224 */ /* 0x000fe400078e0a06 */
        /* <DEDUP_REMOVED lines=10> */
[----:B------:R-:W0:Y:S05]  /*0440*/  S2R R0, SR_TID.X ;  /* 0x0000000000007919 */ /* 0x000e2a0000002100 */
[----:B------:R-:W-:Y:S02]  /*0450*/  @P0 IADD3 R2, R2, 0x1, RZ ;  /* 0x0000000102020810 */ /* 0x000fe40007ffe0ff */
[----:B------:R-:W-:-:S03]  /*0460*/  ISETP.GT.AND P0, PT, R133, 0x1f, PT ;  /* 0x0000001f8500780c */ /* 0x000fc60003f04270 */
[----:B------:R-:W-:-:S04]  /*0470*/  IMAD.MOV.U32 R19, RZ, RZ, R2 ;  /* 0x000000ffff137224 */ /* 0x000fc800078e0002 */
[----:B------:R-:W-:Y:S01]  /*0480*/  @!P2 IMAD.MOV R19, RZ, RZ, -R19 ;  /* 0x000000ffff13a224 */ /* 0x000fe200078e0a13 */
[----:B------:R-:W-:-:S05]  /*0490*/  @!P1 LOP3.LUT R19, RZ, R11, RZ, 0x33, !PT ;  /* 0x0000000bff139212 */ /* 0x000fca00078e33ff */
[----:B------:R-:W-:Y:S02]  /*04a0*/  IMAD.MOV R2, RZ, RZ, -R19 ;  /* 0x000000ffff027224 */ /* 0x000fe400078e0a13 */
[----:B------:R-:W-:Y:S02]  /*04b0*/  IMAD.SHL.U32 R19, R19, 0x40, RZ ;  /* 0x0000004013137824 */ /* 0x000fe400078e00ff */
[----:B------:R-:W-:Y:S01]  /*04c0*/  IMAD R2, R11, R2, R4 ;  /* 0x000000020b027224 */ /* 0x000fe200078e0204 */
[----:B0-----:R-:W-:Y:S02]  /*04d0*/  SHF.R.U32.HI R3, RZ, 0x6, R0 ;  /* 0x00000006ff037819 */ /* 0x001fe40000011600 */
[----:B------:R-:W-:Y:S01]  /*04e0*/  LOP3.LUT R25, R0, 0x3f, RZ, 0xc0, !PT ;  /* 0x0000003f00197812 */ /* 0x000fe200078ec0ff */
[----:B------:R-:W-:Y:S01]  /*04f0*/  IMAD.IADD R80, R80, 0x1, R2 ;  /* 0x0000000150507824 */ /* 0x000fe200078e0202 */
[----:B------:R-:W-:Y:S02]  /*0500*/  SGXT.U32 R2, R3, 0x1 ;  /* 0x000000010302781a */ /* 0x000fe40000000000 */
[----:B------:R-:W-:Y:S01]  /*0510*/  LOP3.LUT R3, R0, 0x40, RZ, 0xc0, !PT ;  /* 0x0000004000037812 */ /* 0x000fe200078ec0ff */
[----:B------:R-:W-:Y:S01]  /*0520*/  IMAD R80, R80, 0x40, R25 ;  /* 0x0000004050507824 */ /* 0x000fe200078e0219 */
[----:B------:R-:W-:-:S02]  /*0530*/  LOP3.LUT R4, R2, 0x2, RZ, 0xfc, !PT ;  /* 0x0000000202047812 */ /* 0x000fc400078efcff */
[C---:B------:R-:W-:Y:S02]  /*0540*/  LOP3.LUT R5, R2.reuse, 0x4, RZ, 0xfc, !PT ;  /* 0x0000000402057812 */ /* 0x040fe400078efcff */
[C---:B------:R-:W-:Y:S02]  /*0550*/  LOP3.LUT R6, R2.reuse, 0x6, RZ, 0xfc, !PT ;  /* 0x0000000602067812 */ /* 0x040fe400078efcff */
[C---:B------:R-:W-:Y:S02]  /*0560*/  LOP3.LUT R7, R2.reuse, 0x8, RZ, 0xfc, !PT ;  /* 0x0000000802077812 */ /* 0x040fe400078efcff */
[C---:B------:R-:W-:Y:S02]  /*0570*/  LOP3.LUT R8, R2.reuse, 0xa, RZ, 0xfc, !PT ;  /* 0x0000000a02087812 */ /* 0x040fe400078efcff */
[C---:B------:R-:W-:Y:S02]  /*0580*/  LOP3.LUT R9, R2.reuse, 0xc, RZ, 0xfc, !PT ;  /* 0x0000000c02097812 */ /* 0x040fe400078efcff */
        /* <DEDUP_REMOVED lines=8> */
[----:B------:R-:W-:Y:S01]  /*0610*/  LOP3.LUT R18, R2, 0x1e, RZ, 0xfc, !PT ;  /* 0x0000001e02127812 */ /* 0x000fe200078efcff */
[----:B------:R-:W-:Y:S05]  /*0620*/  @P0 BRA `(.L_x_0) ;  /* 0x000000a000000947 */ /* 0x000fea0003800000 */
[----:B------:R-:W-:Y:S01]  /*0630*/  IMAD.SHL.U32 R81, R0, 0x8, RZ ;  /* 0x0000000800517824 */ /* 0x000fe200078e00ff */
[----:B------:R-:W-:Y:S01]  /*0640*/  CS2R R72, SRZ ;  /* 0x0000000000487805 */ /* 0x000fe2000001ff00 */
[----:B------:R-:W-:Y:S01]  /*0650*/  CS2R R10, SRZ ;  /* 0x00000000000a7805 */ /* 0x000fe2000001ff00 */
[----:B------:R-:W-:Y:S01]  /*0660*/  CS2R R56, SRZ ;  /* 0x0000000000387805 */ /* 0x000fe2000001ff00 */
[----:B------:R-:W-:Y:S01]  /*0670*/  CS2R R8, SRZ ;  /* 0x0000000000087805 */ /* 0x000fe2000001ff00 */
[----:B------:R-:W-:Y:S01]  /*0680*/  CS2R R74, SRZ ;  /* 0x00000000004a7805 */ /* 0x000fe2000001ff00 */
[----:B------:R-:W-:Y:S01]  /*0690*/  CS2R R6, SRZ ;  /* 0x0000000000067805 */ /* 0x000fe2000001ff00 */
[----:B------:R-:W-:Y:S01]  /*06a0*/  CS2R R58, SRZ ;  /* 0x00000000003a7805 */ /* 0x000fe2000001ff00 */
[----:B------:R-:W-:Y:S01]  /*06b0*/  CS2R R4, SRZ ;  /* 0x0000000000047805 */ /* 0x000fe2000001ff00 */
[----:B------:R-:W-:Y:S05]  /*06c0*/  BRA `(.L_x_1) ;  /* 0x0000227000007947 */ /* 0x000fea0003800000 */
.L_x_0:
[----:B------:R-:W-:Y:S01]  /*06d0*/  IABS R20, c[0x0][0x17c] ;  /* 0x00005f0000147a13 */ /* 0x000fe20000000000 */
[----:B------:R-:W-:Y:S01]  /*06e0*/  IMAD.SHL.U32 R82, R25, 0x2, RZ ;  /* 0x0000000219527824 */ /* 0x000fe200078e00ff */
[----:B------:R-:W-:Y:S01]  /*06f0*/  SHF.R.U32.HI R28, RZ, 0x5, R0 ;  /* 0x00000005ff1c7819 */ /* 0x000fe20000011600 */
[C---:B------:R-:W-:Y:S01]  /*0700*/  IMAD.SHL.U32 R81, R0.reuse, 0x8, RZ ;  /* 0x0000000800517824 */ /* 0x040fe200078e00ff */
[----:B------:R-:W0:Y:S01]  /*0710*/  I2F.RP R26, R20 ;  /* 0x00000014001a7306 */ /* 0x000e220000209400 */
[C---:B------:R-:W-:Y:S01]  /*0720*/  LEA.HI R32, R0.reuse, R19, RZ, 0x1b ;  /* 0x0000001300207211 */ /* 0x040fe200078fd8ff */
[----:B------:R-:W-:Y:S01]  /*0730*/  IMAD.SHL.U32 R83, R0, 0x40, RZ ;  /* 0x0000004000537824 */ /* 0x000fe200078e00ff */
[----:B------:R-:W-:Y:S01]  /*0740*/  SGXT.U32 R28, R28, 0x2 ;  /* 0x000000021c1c781a */ /* 0x000fe20000000000 */
[----:B------:R-:W-:Y:S01]  /*0750*/  IMAD.MOV.U32 R127, RZ, RZ, c[0x0][0x18c] ;  /* 0x00006300ff7f7624 */ /* 0x000fe200078e00ff */
[----:B------:R-:W-:Y:S01]  /*0760*/  IADD3 R24, R32, 0x3c, RZ ;  /* 0x0000003c20187810 */ /* 0x000fe20007ffe0ff */
[----:B------:R-:W-:Y:S01]  /*0770*/  IMAD.MOV.U32 R126, RZ, RZ, c[0x0][0x188] ;  /* 0x00006200ff7e7624 */ /* 0x000fe200078e00ff */
[----:B------:R-:W-:Y:S01]  /*0780*/  LOP3.LUT R36, R19, R28, RZ, 0xfc, !PT ;  /* 0x0000001c13247212 */ /* 0x000fe200078efcff */
[----:B------:R-:W-:Y:S01]  /*0790*/  IMAD R110, R2, c[0x0][0x188], RZ ;  /* 0x00006200026e7a24 */ /* 0x000fe200078e02ff */
[----:B------:R-:W-:Y:S01]  /*07a0*/  IABS R31, R24 ;  /* 0x00000018001f7213 */ /* 0x000fe20000000000 */
[----:B------:R-:W-:Y:S01]  /*07b0*/  IMAD R111, R18, c[0x0][0x188], RZ ;  /* 0x00006200126f7a24 */ /* 0x000fe200078e02ff */
[----:B------:R-:W-:Y:S01]  /*07c0*/  LOP3.LUT R27, R36, 0x38, RZ, 0xfc, !PT ;  /* 0x00000038241b7812 */ /* 0x000fe200078efcff */
[----:B------:R-:W-:Y:S01]  /*07d0*/  IMAD R112, R17, c[0x0][0x188], RZ ;  /* 0x0000620011707a24 */ /* 0x000fe200078e02ff */
[----:B------:R-:W-:Y:S01]  /*07e0*/  ISETP.GE.AND P0, PT, R24, RZ, PT ;  /* 0x000000ff1800720c */ /* 0x000fe20003f06270 */
[----:B------:R-:W-:Y:S01]  /*07f0*/  IMAD R113, R16, c[0x0][0x188], RZ ;  /* 0x0000620010717a24 */ /* 0x000fe200078e02ff */
[----:B------:R-:W-:Y:S01]  /*0800*/  IABS R33, R27 ;  /* 0x0000001b00217213 */ /* 0x000fe20000000000 */
[----:B0-----:R-:W0:Y:S01]  /*0810*/  MUFU.RCP R26, R26 ;  /* 0x0000001a001a7308 */ /* 0x001e220000001000 */
[----:B------:R-:W-:Y:S01]  /*0820*/  IABS R21, c[0x0][0x178] ;  /* 0x00005e0000157a13 */ /* 0x000fe20000000000 */
[----:B------:R-:W-:Y:S01]  /*0830*/  IMAD R114, R15, c[0x0][0x188], RZ ;  /* 0x000062000f727a24 */ /* 0x000fe200078e02ff */
[----:B------:R-:W-:Y:S01]  /*0840*/  ISETP.NE.U32.AND P1, PT, R3, RZ, PT ;  /* 0x000000ff0300720c */ /* 0x000fe20003f25070 */
[----:B------:R-:W-:Y:S01]  /*0850*/  IMAD R115, R14, c[0x0][0x188], RZ ;  /* 0x000062000e737a24 */ /* 0x000fe200078e02ff */
[C---:B------:R-:W-:Y:S01]  /*0860*/  LOP3.LUT R30, R36.reuse, 0x30, RZ, 0xfc, !PT ;  /* 0x00000030241e7812 */ /* 0x040fe200078efcff */
[----:B------:R-:W-:Y:S01]  /*0870*/  IMAD R116, R13, c[0x0][0x188], RZ ;  /* 0x000062000d747a24 */ /* 0x000fe200078e02ff */
[----:B------:R-:W-:Y:S01]  /*0880*/  LOP3.LUT R34, R36, 0x2c, RZ, 0xfc, !PT ;  /* 0x0000002c24227812 */ /* 0x000fe200078efcff */
[----:B------:R-:W1:Y:S01]  /*0890*/  I2F.RP R28, R21 ;  /* 0x00000015001c7306 */ /* 0x000e620000209400 */
[----:B------:R-:W-:Y:S01]  /*08a0*/  ISETP.GE.AND P5, PT, R30, RZ, PT ;  /* 0x000000ff1e00720c */ /* 0x000fe20003fa6270 */
[----:B------:R-:W-:Y:S01]  /*08b0*/  IMAD R117, R12, c[0x0][0x188], RZ ;  /* 0x000062000c757a24 */ /* 0x000fe200078e02ff */
[C---:B------:R-:W-:Y:S01]  /*08c0*/  LOP3.LUT R40, R36.reuse, 0x14, RZ, 0xfc, !PT ;  /* 0x0000001424287812 */ /* 0x040fe200078efcff */
[----:B------:R-:W-:Y:S01]  /*08d0*/  IMAD R118, R11, c[0x0][0x188], RZ ;  /* 0x000062000b767a24 */ /* 0x000fe200078e02ff */
[----:B------:R-:W-:Y:S01]  /*08e0*/  LOP3.LUT R38, R36, 0x18, RZ, 0xfc, !PT ;  /* 0x0000001824267812 */ /* 0x000fe200078efcff */
[----:B------:R-:W-:Y:S01]  /*08f0*/  IMAD R119, R10, c[0x0][0x188], RZ ;  /* 0x000062000a777a24 */ /* 0x000fe200078e02ff */
[----:B------:R-:W-:Y:S01]  /*0900*/  IABS R43, R40 ;  /* 0x00000028002b7213 */ /* 0x000fe20000000000 */
[----:B------:R-:W-:Y:S01]  /*0910*/  IMAD R120, R9, c[0x0][0x188], RZ ;  /* 0x0000620009787a24 */ /* 0x000fe200078e02ff */
[----:B0-----:R-:W-:Y:S01]  /*0920*/  IADD3 R22, R26, 0xffffffe, RZ ;  /* 0x0ffffffe1a167810 */ /* 0x001fe20007ffe0ff */
[----:B------:R-:W-:Y:S01]  /*0930*/  IMAD R121, R8, c[0x0][0x188], RZ ;  /* 0x0000620008797a24 */ /* 0x000fe200078e02ff */
[----:B------:R-:W-:Y:S01]  /*0940*/  IABS R41, R38 ;  /* 0x0000002600297213 */ /* 0x000fe20000000000 */
[----:B------:R-:W-:Y:S01]  /*0950*/  IMAD R122, R7, c[0x0][0x188], RZ ;  /* 0x00006200077a7a24 */ /* 0x000fe200078e02ff */
[----:B------:R0:W2:Y:S01]  /*0960*/  F2I.FTZ.U32.TRUNC.NTZ R23, R22 ;  /* 0x0000001600177305 */ /* 0x0000a2000021f000 */
[----:B------:R-:W-:Y:S01]  /*0970*/  LOP3.LUT R42, R36, 0xc, RZ, 0xfc, !PT ;  /* 0x0000000c242a7812 */ /* 0x000fe200078efcff */
[----:B------:R-:W-:Y:S01]  /*0980*/  IMAD R123, R6, c[0x0][0x188], RZ ;  /* 0x00006200067b7a24 */ /* 0x000fe200078e02ff */
[----:B------:R-:W-:Y:S01]  /*0990*/  LOP3.LUT R46, R36, 0x4, RZ, 0xfc, !PT ;  /* 0x00000004242e7812 */ /* 0x000fe200078efcff */
[----:B------:R-:W-:Y:S01]  /*09a0*/  IMAD R124, R5, c[0x0][0x188], RZ ;  /* 0x00006200057c7a24 */ /* 0x000fe200078e02ff */
[----:B------:R-:W-:Y:S01]  /*09b0*/  IABS R47, R42 ;  /* 0x0000002a002f7213 */ /* 0x000fe20000000000 */
[----:B------:R-:W-:Y:S01]  /*09c0*/  IMAD R125, R4, c[0x0][0x188], RZ ;  /* 0x00006200047d7a24 */ /* 0x000fe200078e02ff */
[----:B------:R-:W-:Y:S01]  /*09d0*/  IABS R51, R46 ;  /* 0x0000002e00337213 */ /* 0x000fe20000000000 */
[----:B-1----:R-:W1:Y:S01]  /*09e0*/  MUFU.RCP R28, R28 ;  /* 0x0000001c001c7308 */ /* 0x002e620000001000 */
[----:B0-----:R-:W-:Y:S01]  /*09f0*/  IMAD.MOV.U32 R22, RZ, RZ, RZ ;  /* 0x000000ffff167224 */ /* 0x001fe200078e00ff */
[----:B------:R-:W-:Y:S01]  /*0a00*/  LOP3.LUT R44, R36, 0x8, RZ, 0xfc, !PT ;  /* 0x00000008242c7812 */ /* 0x000fe200078efcff */
[----:B------:R-:W-:Y:S01]  /*0a10*/  CS2R R76, SRZ ;  /* 0x00000000004c7805 */ /* 0x000fe2000001ff00 */
[----:B------:R-:W-:Y:S01]  /*0a20*/  IABS R53, R36 ;  /* 0x0000002400357213 */ /* 0x000fe20000000000 */
[----:B------:R-:W-:Y:S01]  /*0a30*/  CS2R R78, SRZ ;  /* 0x00000000004e7805 */ /* 0x000fe2000001ff00 */
[----:B------:R-:W-:Y:S01]  /*0a40*/  IABS R49, R44 ;  /* 0x0000002c00317213 */ /* 0x000fe20000000000 */
[----:B------:R-:W-:Y:S01]  /*0a50*/  CS2R R72, SRZ ;  /* 0x0000000000487805 */ /* 0x000fe2000001ff00 */
[--C-:B--2---:R-:W-:Y:S01]  /*0a60*/  IMAD.MOV R29, RZ, RZ, -R23.reuse ;  /* 0x000000ffff1d7224 */ /* 0x104fe200078e0a17 */
[----:B------:R-:W-:Y:S01]  /*0a70*/  LOP3.LUT R55, R81, 0x30, RZ, 0xc0, !PT ;  /* 0x0000003051377812 */ /* 0x000fe200078ec0ff */
[----:B------:R-:W-:Y:S01]  /*0a80*/  CS2R R74, SRZ ;  /* 0x00000000004a7805 */ /* 0x000fe2000001ff00 */
[----:B------:R-:W-:Y:S01]  /*0a90*/  LOP3.LUT R89, R0, 0x1f, RZ, 0xc0, !PT ;  /* 0x0000001f00597812 */ /* 0x000fe200078ec0ff */
[----:B------:R-:W-:Y:S01]  /*0aa0*/  IMAD R29, R29, R20, RZ ;  /* 0x000000141d1d7224 */ /* 0x000fe200078e02ff */
[----:B------:R-:W-:Y:S01]  /*0ab0*/  CS2R R68, SRZ ;  /* 0x0000000000447805 */ /* 0x000fe2000001ff00 */
[----:B------:R-:W-:Y:S01]  /*0ac0*/  CS2R R70, SRZ ;  /* 0x0000000000467805 */ /* 0x000fe2000001ff00 */
[----:B------:R-:W-:Y:S01]  /*0ad0*/  CS2R R64, SRZ ;  /* 0x0000000000407805 */ /* 0x000fe2000001ff00 */
[----:B------:R-:W-:Y:S01]  /*0ae0*/  IMAD.HI.U32 R26, R23, R29, R22 ;  /* 0x0000001d171a7227 */ /* 0x000fe200078e0016 */
[----:B------:R-:W-:Y:S01]  /*0af0*/  SHF.R.S32.HI R22, RZ, 0x1f, R133 ;  /* 0x0000001fff167819 */ /* 0x000fe20000011485 */
[----:B------:R-:W-:Y:S01]  /*0b00*/  CS2R R66, SRZ ;  /* 0x0000000000427805 */ /* 0x000fe2000001ff00 */
[----:B------:R-:W-:Y:S01]  /*0b10*/  SEL R29, RZ, 0x90, !P1 ;  /* 0x00000090ff1d7807 */ /* 0x000fe20004800000 */
[----:B------:R-:W-:Y:S01]  /*0b20*/  CS2R R60, SRZ ;  /* 0x00000000003c7805 */ /* 0x000fe2000001ff00 */
[----:B------:R-:W-:Y:S01]  /*0b30*/  LEA.HI R133, R22, R133, RZ, 0x5 ;  /* 0x0000008516857211 */ /* 0x000fe200078f28ff */
[C---:B------:R-:W-:Y:S01]  /*0b40*/  IMAD.HI.U32 R22, R26.reuse, R31, RZ ;  /* 0x0000001f1a167227 */ /* 0x040fe200078e00ff */
[----:B------:R-:W-:Y:S01]  /*0b50*/  ISETP.GE.AND P1, PT, R27, RZ, PT ;  /* 0x000000ff1b00720c */ /* 0x000fe20003f26270 */
[----:B------:R-:W-:Y:S01]  /*0b60*/  CS2R R62, SRZ ;  /* 0x00000000003e7805 */ /* 0x000fe2000001ff00 */
[----:B------:R-:W-:Y:S01]  /*0b70*/  LOP3.LUT R82, R29, R82, RZ, 0x3c, !PT ;  /* 0x000000521d527212 */ /* 0x000fe200078e3cff */
[----:B------:R-:W-:Y:S01]  /*0b80*/  IMAD.HI.U32 R23, R26, R33, RZ ;  /* 0x000000211a177227 */ /* 0x000fe200078e00ff */
[----:B-1----:R-:W-:Y:S01]  /*0b90*/  IADD3 R28, R28, 0xffffffe, RZ ;  /* 0x0ffffffe1c1c7810 */ /* 0x002fe20007ffe0ff */
[----:B------:R-:W-:Y:S01]  /*0ba0*/  CS2R R58, SRZ ;  /* 0x00000000003a7805 */ /* 0x000fe2000001ff00 */
[----:B------:R-:W-:Y:S01]  /*0bb0*/  SHF.R.S32.HI R133, RZ, 0x5, R133 ;  /* 0x00000005ff857819 */ /* 0x000fe20000011485 */
[----:B------:R-:W-:Y:S01]  /*0bc0*/  IMAD.MOV R24, RZ, RZ, -R22 ;  /* 0x000000ffff187224 */ /* 0x000fe200078e0a16 */
[----:B------:R-:W-:Y:S01]  /*0bd0*/  LOP3.LUT R22, R36, 0x34, RZ, 0xfc, !PT ;  /* 0x0000003424167812 */ /* 0x000fe200078efcff */
[----:B------:R-:W-:Y:S01]  /*0be0*/  IMAD.MOV R23, RZ, RZ, -R23 ;  /* 0x000000ffff177224 */ /* 0x000fe200078e0a17 */
[----:B------:R-:W-:Y:S01]  /*0bf0*/  LOP3.LUT R128, R82, 0x20, RZ, 0x3c, !PT ;  /* 0x0000002052807812 */ /* 0x000fe200078e3cff */
[C---:B------:R-:W-:Y:S01]  /*0c00*/  IMAD R25, R20.reuse, R24, R31 ;  /* 0x0000001814197224 */ /* 0x040fe200078e021f */
[----:B------:R-:W-:Y:S01]  /*0c10*/  IABS R31, R30 ;  /* 0x0000001e001f7213 */ /* 0x000fe20000000000 */
[C---:B------:R-:W-:Y:S01]  /*0c20*/  IMAD R27, R20.reuse, R23, R33 ;  /* 0x00000017141b7224 */ /* 0x040fe200078e0221 */
[----:B------:R-:W-:Y:S01]  /*0c30*/  IABS R29, R22 ;  /* 0x00000016001d7213 */ /* 0x000fe20000000000 */
[----:B------:R-:W0:Y:S01]  /*0c40*/  F2I.FTZ.U32.TRUNC.NTZ R23, R28 ;  /* 0x0000001c00177305 */ /* 0x000e22000021f000 */
[C---:B------:R-:W-:Y:S01]  /*0c50*/  ISETP.GT.U32.AND P2, PT, R20.reuse, R25, PT ;  /* 0x000000191400720c */ /* 0x040fe20003f44070 */
[----:B------:R-:W-:Y:S01]  /*0c60*/  IMAD.SHL.U32 R127, R127, 0x20, RZ ;  /* 0x000000207f7f7824 */ /* 0x000fe200078e00ff */
[----:B------:R-:W-:Y:S01]  /*0c70*/  ISETP.GT.U32.AND P3, PT, R20, R27, PT ;  /* 0x0000001b1400720c */ /* 0x000fe20003f64070 */
[----:B------:R-:W-:Y:S01]  /*0c80*/  IMAD.HI.U32 R24, R26, R29, RZ ;  /* 0x0000001d1a187227 */ /* 0x000fe200078e00ff */
[----:B------:R-:W-:-:S02]  /*0c90*/  ISETP.GE.AND P4, PT, R22, RZ, PT ;  /* 0x000000ff1600720c */ /* 0x000fc40003f86270 */
[----:B------:R-:W-:Y:S01]  /*0ca0*/  IABS R33, R34 ;  /* 0x0000002200217213 */ /* 0x000fe20000000000 */
[----:B------:R-:W-:Y:S01]  /*0cb0*/  IMAD.HI.U32 R22, R26, R31, RZ ;  /* 0x0000001f1a167227 */ /* 0x000fe200078e00ff */
[C---:B------:R-:W-:Y:S02]  /*0cc0*/  LOP3.LUT R130, R82.reuse, 0x40, RZ, 0x3c, !PT ;  /* 0x0000004052827812 */ /* 0x040fe400078e3cff */
[----:B------:R-:W-:Y:S01]  /*0cd0*/  LOP3.LUT R131, R82, 0x60, RZ, 0x3c, !PT ;  /* 0x0000006052837812 */ /* 0x000fe200078e3cff */
[----:B------:R-:W-:Y:S02]  /*0ce0*/  IMAD.MOV R30, RZ, RZ, -R22 ;  /* 0x000000ffff1e7224 */ /* 0x000fe400078e0a16 */
[--C-:B------:R-:W-:Y:S02]  /*0cf0*/  @!P2 IMAD.IADD R25, R25, 0x1, -R20.reuse ;  /* 0x000000011919a824 */ /* 0x100fe400078e0a14 */
[----:B------:R-:W-:Y:S02]  /*0d00*/  @!P3 IMAD.IADD R27, R27, 0x1, -R20 ;  /* 0x000000011b1bb824 */ /* 0x000fe400078e0a14 */
[----:B------:R-:W-:Y:S01]  /*0d10*/  IMAD.HI.U32 R22, R26, R33, RZ ;  /* 0x000000211a167227 */ /* 0x000fe200078e00ff */
[----:B------:R-:W-:-:S02]  /*0d20*/  ISETP.GT.U32.AND P2, PT, R20, R25, PT ;  /* 0x000000191400720c */ /* 0x000fc40003f44070 */
[C---:B------:R-:W-:Y:S01]  /*0d30*/  ISETP.GT.U32.AND P6, PT, R20.reuse, R27, PT ;  /* 0x0000001b1400720c */ /* 0x040fe20003fc4070 */
[C---:B------:R-:W-:Y:S02]  /*0d40*/  IMAD R31, R20.reuse, R30, R31 ;  /* 0x0000001e141f7224 */ /* 0x040fe400078e021f */
[----:B------:R-:W-:Y:S02]  /*0d50*/  IMAD.MOV R22, RZ, RZ, -R22 ;  /* 0x000000ffff167224 */ /* 0x000fe400078e0a16 */
[----:B------:R-:W-:Y:S02]  /*0d60*/  IMAD.MOV R24, RZ, RZ, -R24 ;  /* 0x000000ffff187224 */ /* 0x000fe400078e0a18 */
[C---:B------:R-:W-:Y:S02]  /*0d70*/  IMAD R33, R20.reuse, R22, R33 ;  /* 0x0000001614217224 */ /* 0x040fe400078e0221 */
[----:B------:R-:W-:Y:S01]  /*0d80*/  IMAD R29, R20, R24, R29 ;  /* 0x00000018141d7224 */ /* 0x000fe200078e021d */
[----:B------:R-:W-:Y:S01]  /*0d90*/  LOP3.LUT R24, R36, 0x28, RZ, 0xfc, !PT ;  /* 0x0000002824187812 */ /* 0x000fe200078efcff */
[--C-:B------:R-:W-:Y:S01]  /*0da0*/  @!P2 IMAD.IADD R25, R25, 0x1, -R20.reuse ;  /* 0x000000011919a824 */ /* 0x100fe200078e0a14 */
[C---:B------:R-:W-:Y:S01]  /*0db0*/  ISETP.GT.U32.AND P2, PT, R20.reuse, R31, PT ;  /* 0x0000001f1400720c */ /* 0x040fe20003f44070 */
[----:B------:R-:W-:Y:S01]  /*0dc0*/  @!P6 IMAD.IADD R27, R27, 0x1, -R20 ;  /* 0x000000011b1be824 */ /* 0x000fe200078e0a14 */
[C---:B------:R-:W-:Y:S01]  /*0dd0*/  ISETP.GT.U32.AND P6, PT, R20.reuse, R33, PT ;  /* 0x000000211400720c */ /* 0x040fe20003fc4070 */
[----:B0-----:R-:W-:Y:S01]  /*0de0*/  IMAD.MOV R28, RZ, RZ, -R23 ;  /* 0x000000ffff1c7224 */ /* 0x001fe200078e0a17 */
[----:B------:R-:W-:Y:S01]  /*0df0*/  ISETP.GT.U32.AND P3, PT, R20, R29, PT ;  /* 0x0000001d1400720c */ /* 0x000fe20003f64070 */
[----:B------:R-:W-:Y:S01]  /*0e00*/  @!P0 IMAD.MOV R25, RZ, RZ, -R25 ;  /* 0x000000ffff198224 */ /* 0x000fe200078e0a19 */
[----:B------:R-:W-:Y:S01]  /*0e10*/  IABS R35, R24 ;  /* 0x0000001800237213 */ /* 0x000fe20000000000 */
[----:B------:R-:W-:Y:S01]  /*0e20*/  IMAD R37, R28, R21, RZ ;  /* 0x000000151c257224 */ /* 0x000fe200078e02ff */
[----:B------:R-:W-:Y:S01]  /*0e30*/  ISETP.GE.AND P0, PT, R34, RZ, PT ;  /* 0x000000ff2200720c */ /* 0x000fe20003f06270 */
[----:B------:R-:W-:-:S02]  /*0e40*/  @!P1 IMAD.MOV R27, RZ, RZ, -R27 ;  /* 0x000000ffff1b9224 */ /* 0x000fc400078e0a1b */
[----:B------:R-:W-:-:S04]  /*0e50*/  IMAD.HI.U32 R22, R26, R35, RZ ;  /* 0x000000231a167227 */ /* 0x000fc800078e00ff */
[--C-:B------:R-:W-:Y:S01]  /*0e60*/  @!P2 IMAD.IADD R31, R31, 0x1, -R20.reuse ;  /* 0x000000011f1fa824 */ /* 0x100fe200078e0a14 */
[----:B------:R-:W-:Y:S01]  /*0e70*/  ISETP.GE.AND P2, PT, R24, RZ, PT ;  /* 0x000000ff1800720c */ /* 0x000fe20003f46270 */
[----:B------:R-:W-:Y:S01]  /*0e80*/  @!P6 IMAD.IADD R33, R33, 0x1, -R20 ;  /* 0x000000012121e824 */ /* 0x000fe200078e0a14 */
[----:B------:R-:W-:Y:S01]  /*0e90*/  LOP3.LUT R24, R36, 0x20, RZ, 0xfc, !PT ;  /* 0x0000002024187812 */ /* 0x000fe200078efcff */
[----:B------:R-:W-:Y:S01]  /*0ea0*/  IMAD.MOV R28, RZ, RZ, -R22 ;  /* 0x000000ffff1c7224 */ /* 0x000fe200078e0a16 */
[C---:B------:R-:W-:Y:S01]  /*0eb0*/  ISETP.GT.U32.AND P6, PT, R20.reuse, R31, PT ;  /* 0x0000001f1400720c */ /* 0x040fe20003fc4070 */
[----:B------:R-:W-:Y:S01]  /*0ec0*/  @!P3 IMAD.IADD R29, R29, 0x1, -R20 ;  /* 0x000000011d1db824 */ /* 0x000fe200078e0a14 */
[----:B------:R-:W-:Y:S01]  /*0ed0*/  ISETP.GT.U32.AND P1, PT, R20, R33, PT ;  /* 0x000000211400720c */ /* 0x000fe20003f24070 */
[----:B------:R-:W-:Y:S02]  /*0ee0*/  IMAD.MOV.U32 R22, RZ, RZ, RZ ;  /* 0x000000ffff167224 */ /* 0x000fe400078e00ff */
[----:B------:R-:W-:Y:S01]  /*0ef0*/  IMAD.HI.U32 R30, R26, R41, RZ ;  /* 0x000000291a1e7227 */ /* 0x000fe200078e00ff */
[----:B------:R-:W-:-:S03]  /*0f00*/  ISETP.GT.U32.AND P3, PT, R20, R29, PT ;  /* 0x0000001d1400720c */ /* 0x000fc60003f64070 */
[----:B------:R-:W-:Y:S01]  /*0f10*/  IMAD.HI.U32 R34, R23, R37, R22 ;  /* 0x0000002517227227 */ /* 0x000fe200078e0016 */
[----:B------:R-:W-:Y:S02]  /*0f20*/  IADD3 R22, R32, 0x1c, RZ ;  /* 0x0000001c20167810 */ /* 0x000fe40007ffe0ff */
[----:B------:R-:W-:Y:S01]  /*0f30*/  IABS R37, R24 ;  /* 0x0000001800257213 */ /* 0x000fe20000000000 */
[C---:B------:R-:W-:Y:S01]  /*0f40*/  IMAD R23, R20.reuse, R28, R35 ;  /* 0x0000001c14177224 */ /* 0x040fe200078e0223 */
[----:B------:R-:W-:Y:S01]  /*0f50*/  IABS R39, R22 ;  /* 0x0000001600277213 */ /* 0x000fe20000000000 */
[--C-:B------:R-:W-:Y:S02]  /*0f60*/  @!P6 IMAD.IADD R31, R31, 0x1, -R20.reuse ;  /* 0x000000011f1fe824 */ /* 0x100fe400078e0a14 */
[--C-:B------:R-:W-:Y:S01]  /*0f70*/  @!P1 IMAD.IADD R33, R33, 0x1, -R20.reuse ;  /* 0x0000000121219824 */ /* 0x100fe200078e0a14 */
[----:B------:R-:W-:Y:S01]  /*0f80*/  ISETP.GT.U32.AND P6, PT, R20, R23, PT ;  /* 0x000000171400720c */ /* 0x000fe20003fc4070 */
[----:B------:R-:W-:Y:S01]  /*0f90*/  @!P3 IMAD.IADD R29, R29, 0x1, -R20 ;  /* 0x000000011d1db824 */ /* 0x000fe200078e0a14 */
[----:B------:R-:W-:Y:S01]  /*0fa0*/  ISETP.GE.AND P3, PT, R22, RZ, PT ;  /* 0x000000ff1600720c */ /* 0x000fe20003f66270 */
[----:B------:R-:W-:Y:S01]  /*0fb0*/  IMAD.HI.U32 R32, R26, R43, RZ ;  /* 0x0000002b1a207227 */ /* 0x000fe200078e00ff */
[----:B------:R-:W-:-:S02]  /*0fc0*/  LOP3.LUT R22, R36, 0x24, RZ, 0xfc, !PT ;  /* 0x0000002424167812 */ /* 0x000fc400078efcff */
[----:B------:R-:W-:Y:S01]  /*0fd0*/  ISETP.GE.AND P1, PT, R24, RZ, PT ;  /* 0x000000ff1800720c */ /* 0x000fe20003f26270 */
[----:B------:R-:W-:Y:S01]  /*0fe0*/  @!P4 IMAD.MOV R29, RZ, RZ, -R29 ;  /* 0x000000ffff1dc224 */ /* 0x000fe200078e0a1d */
[----:B------:R-:W-:Y:S01]  /*0ff0*/  IABS R35, R22 ;  /* 0x0000001600237213 */ /* 0x000fe20000000000 */
[----:B------:R-:W-:Y:S01]  /*1000*/  IMAD.HI.U32 R24, R26, R37, RZ ;  /* 0x000000251a187227 */ /* 0x000fe200078e00ff */
[----:B------:R-:W-:-:S03]  /*1010*/  ISETP.GE.AND P4, PT, R22, RZ, PT ;  /* 0x000000ff1600720c */ /* 0x000fc60003f86270 */
[----:B------:R-:W-:Y:S02]  /*1020*/  @!P6 IMAD.IADD R23, R23, 0x1, -R20 ;  /* 0x000000011717e824 */ /* 0x000fe400078e0a14 */
[----:B------:R-:W-:-:S03]  /*1030*/  IMAD.HI.U32 R22, R26, R35, RZ ;  /* 0x000000231a167227 */ /* 0x000fc600078e00ff */
[C---:B------:R-:W-:Y:S01]  /*1040*/  ISETP.GT.U32.AND P6, PT, R20.reuse, R23, PT ;  /* 0x000000171400720c */ /* 0x040fe20003fc4070 */
[----:B------:R-:W-:Y:S02]  /*1050*/  IMAD.MOV R22, RZ, RZ, -R22 ;  /* 0x000000ffff167224 */ /* 0x000fe400078e0a16 */
[----:B------:R-:W-:Y:S02]  /*1060*/  IMAD.MOV R24, RZ, RZ, -R24 ;  /* 0x000000ffff187224 */ /* 0x000fe400078e0a18 */
[C---:B------:R-:W-:Y:S02]  /*1070*/  IMAD R35, R20.reuse, R22, R35 ;  /* 0x0000001614237224 */ /* 0x040fe400078e0223 */
[----:B------:R-:W-:Y:S02]  /*1080*/  IMAD R37, R20, R24, R37 ;  /* 0x0000001814257224 */ /* 0x000fe400078e0225 */
[----:B------:R-:W-:Y:S02]  /*1090*/  IMAD.MOV R32, RZ, RZ, -R32 ;  /* 0x000000ffff207224 */ /* 0x000fe400078e0a20 */
[----:B------:R-:W-:-:S04]  /*10a0*/  IMAD.HI.U32 R28, R26, R39, RZ ;  /* 0x000000271a1c7227 */ /* 0x000fc800078e00ff */
[----:B------:R-:W-:Y:S01]  /*10b0*/  @!P6 IMAD.IADD R23, R23, 0x1, -R20 ;  /* 0x000000011717e824 */ /* 0x000fe200078e0a14 */
[C---:B------:R-:W-:Y:S01]  /*10c0*/  ISETP.GT.U32.AND P6, PT, R20.reuse, R35, PT ;  /* 0x000000231400720c */ /* 0x040fe20003fc4070 */
[----:B------:R-:W-:Y:S01]  /*10d0*/  IMAD R43, R20, R32, R43 ;  /* 0x00000020142b7224 */ /* 0x000fe200078e022b */
[----:B------:R-:W-:Y:S01]  /*10e0*/  LOP3.LUT R32, R36, 0x10, RZ, 0xfc, !PT ;  /* 0x0000001024207812 */ /* 0x000fe200078efcff */
[----:B------:R-:W-:Y:S02]  /*10f0*/  @!P5 IMAD.MOV R31, RZ, RZ, -R31 ;  /* 0x000000ffff1fd224 */ /* 0x000fe400078e0a1f */
[----:B------:R-:W-:Y:S01]  /*1100*/  IMAD.MOV R28, RZ, RZ, -R28 ;  /* 0x000000ffff1c7224 */ /* 0x000fe200078e0a1c */
[----:B------:R-:W-:Y:S01]  /*1110*/  IABS R45, R32 ;  /* 0x00000020002d7213 */ /* 0x000fe20000000000 */
[----:B------:R-:W-:Y:S02]  /*1120*/  IMAD.MOV R30, RZ, RZ, -R30 ;  /* 0x000000ffff1e7224 */ /* 0x000fe400078e0a1e */
[----:B------:R-:W-:-:S02]  /*1130*/  IMAD R39, R20, R28, R39 ;  /* 0x0000001c14277224 */ /* 0x000fc400078e0227 */
[----:B------:R-:W-:-:S04]  /*1140*/  IMAD.HI.U32 R22, R26, R45, RZ ;  /* 0x0000002d1a167227 */ /* 0x000fc800078e00ff */
[----:B------:R-:W-:Y:S01]  /*1150*/  @!P6 IMAD.IADD R35, R35, 0x1, -R20 ;  /* 0x000000012323e824 */ /* 0x000fe200078e0a14 */
[C---:B------:R-:W-:Y:S01]  /*1160*/  ISETP.GT.U32.AND P6, PT, R20.reuse, R37, PT ;  /* 0x000000251400720c */ /* 0x040fe20003fc4070 */
[----:B------:R-:W-:Y:S02]  /*1170*/  IMAD.MOV R28, RZ, RZ, -R22 ;  /* 0x000000ffff1c7224 */ /* 0x000fe400078e0a16 */
[----:B------:R-:W-:Y:S01]  /*1180*/  @!P0 IMAD.MOV R33, RZ, RZ, -R33 ;  /* 0x000000ffff218224 */ /* 0x000fe200078e0a21 */
[C---:B------:R-:W-:Y:S01]  /*1190*/  ISETP.GT.U32.AND P0, PT, R20.reuse, R39, PT ;  /* 0x000000271400720c */ /* 0x040fe20003f04070 */
[C---:B------:R-:W-:Y:S01]  /*11a0*/  IMAD R45, R20.reuse, R28, R45 ;  /* 0x0000001c142d7224 */ /* 0x040fe200078e022d */
[----:B------:R-:W-:Y:S01]  /*11b0*/  IABS R28, R80 ;  /* 0x00000050001c7213 */ /* 0x000fe20000000000 */
[----:B------:R-:W-:Y:S02]  /*11c0*/  IMAD R41, R20, R30, R41 ;  /* 0x0000001e14297224 */ /* 0x000fe400078e0229 */
[----:B------:R-:W-:-:S04]  /*11d0*/  IMAD.HI.U32 R24, R26, R47, RZ ;  /* 0x0000002f1a187227 */ /* 0x000fc800078e00ff */
[----:B------:R-:W-:Y:S01]  /*11e0*/  @!P6 IMAD.IADD R37, R37, 0x1, -R20 ;  /* 0x000000012525e824 */ /* 0x000fe200078e0a14 */
[C---:B------:R-:W-:Y:S01]  /*11f0*/  ISETP.GT.U32.AND P6, PT, R20.reuse, R35, PT ;  /* 0x000000231400720c */ /* 0x040fe20003fc4070 */
[----:B------:R-:W-:Y:S01]  /*1200*/  @!P2 IMAD.MOV R23, RZ, RZ, -R23 ;  /* 0x000000ffff17a224 */ /* 0x000fe200078e0a17 */
[C---:B------:R-:W-:Y:S01]  /*1210*/  ISETP.GT.U32.AND P2, PT, R20.reuse, R41, PT ;  /* 0x000000291400720c */ /* 0x040fe20003f44070 */
[----:B------:R-:W-:Y:S01]  /*1220*/  IMAD.MOV R30, RZ, RZ, -R24 ;  /* 0x000000ffff1e7224 */ /* 0x000fe200078e0a18 */
[----:B------:R-:W-:Y:S01]  /*1230*/  ISETP.GT.U32.AND P5, PT, R20, R37, PT ;  /* 0x000000251400720c */ /* 0x000fe20003fa4070 */
[----:B------:R-:W-:-:S04]  /*1240*/  IMAD.HI.U32 R24, R26, R51, RZ ;  /* 0x000000331a187227 */ /* 0x000fc800078e00ff */
[C---:B------:R-:W-:Y:S02]  /*1250*/  IMAD R47, R20.reuse, R30, R47 ;  /* 0x0000001e142f7224 */ /* 0x040fe400078e022f */
[----:B------:R-:W-:Y:S02]  /*1260*/  IMAD.MOV R24, RZ, RZ, -R24 ;  /* 0x000000ffff187224 */ /* 0x000fe400078e0a18 */
[--C-:B------:R-:W-:Y:S01]  /*1270*/  @!P6 IMAD.IADD R35, R35, 0x1, -R20.reuse ;  /* 0x000000012323e824 */ /* 0x100fe200078e0a14 */
[C---:B------:R-:W-:Y:S01]  /*1280*/  ISETP.GT.U32.AND P6, PT, R20.reuse, R43, PT ;  /* 0x0000002b1400720c */ /* 0x040fe20003fc4070 */
[--C-:B------:R-:W-:Y:S01]  /*1290*/  @!P0 IMAD.IADD R39, R39, 0x1, -R20.reuse ;  /* 0x0000000127278824 */ /* 0x100fe200078e0a14 */
[C---:B------:R-:W-:Y:S01]  /*12a0*/  ISETP.GT.U32.AND P0, PT, R20.reuse, R47, PT ;  /* 0x0000002f1400720c */ /* 0x040fe20003f04070 */
[----:B------:R-:W-:Y:S01]  /*12b0*/  @!P5 IMAD.IADD R37, R37, 0x1, -R20 ;  /* 0x000000012525d824 */ /* 0x000fe200078e0a14 */
[C---:B------:R-:W-:Y:S01]  /*12c0*/  ISETP.GT.U32.AND P5, PT, R20.reuse, R45, PT ;  /* 0x0000002d1400720c */ /* 0x040fe20003fa4070 */
[----:B------:R-:W-:-:S02]  /*12d0*/  IMAD R51, R20, R24, R51 ;  /* 0x0000001814337224 */ /* 0x000fc400078e0233 */
[----:B------:R-:W-:Y:S01]  /*12e0*/  @!P2 IMAD.IADD R41, R41, 0x1, -R20 ;  /* 0x000000012929a824 */ /* 0x000fe200078e0a14 */
[----:B------:R-:W-:Y:S01]  /*12f0*/  ISETP.GT.U32.AND P2, PT, R20, R39, PT ;  /* 0x000000271400720c */ /* 0x000fe20003f44070 */
[----:B------:R-:W-:-:S04]  /*1300*/  IMAD.HI.U32 R22, R26, R49, RZ ;  /* 0x000000311a167227 */ /* 0x000fc800078e00ff */
[----:B------:R-:W-:Y:S01]  /*1310*/  @!P6 IMAD.IADD R43, R43, 0x1, -R20 ;  /* 0x000000012b2be824 */ /* 0x000fe200078e0a14 */
[----:B------:R-:W-:Y:S01]  /*1320*/  ISETP.GT.U32.AND P6, PT, R20, R41, PT ;  /* 0x000000291400720c */ /* 0x000fe20003fc4070 */
[----:B------:R-:W-:-:S04]  /*1330*/  IMAD.HI.U32 R26, R26, R53, RZ ;  /* 0x000000351a1a7227 */ /* 0x000fc800078e00ff */
[----:B------:R-:W-:Y:S01]  /*1340*/  @!P5 IMAD.IADD R45, R45, 0x1, -R20 ;  /* 0x000000012d2dd824 */ /* 0x000fe200078e0a14 */
[C---:B------:R-:W-:Y:S01]  /*1350*/  ISETP.GT.U32.AND P5, PT, R20.reuse, R43, PT ;  /* 0x0000002b1400720c */ /* 0x040fe20003fa4070 */
[----:B------:R-:W-:Y:S02]  /*1360*/  IMAD.MOV R26, RZ, RZ, -R26 ;  /* 0x000000ffff1a7224 */ /* 0x000fe400078e0a1a */
[----:B------:R-:W-:Y:S01]  /*1370*/  @!P0 IMAD.IADD R47, R47, 0x1, -R20 ;  /* 0x000000012f2f8824 */ /* 0x000fe200078e0a14 */
[C---:B------:R-:W-:Y:S01]  /*1380*/  ISETP.GT.U32.AND P0, PT, R20.reuse, R45, PT ;  /* 0x0000002d1400720c */ /* 0x040fe20003f04070 */
[----:B------:R-:W-:Y:S02]  /*1390*/  IMAD.MOV R22, RZ, RZ, -R22 ;  /* 0x000000ffff167224 */ /* 0x000fe400078e0a16 */
[C---:B------:R-:W-:Y:S02]  /*13a0*/  IMAD R53, R20.reuse, R26, R53 ;  /* 0x0000001a14357224 */ /* 0x040fe400078e0235 */
[----:B------:R-:W-:Y:S01]  /*13b0*/  @!P4 IMAD.MOV R35, RZ, RZ, -R35 ;  /* 0x000000ffff23c224 */ /* 0x000fe200078e0a23 */
[C---:B------:R-:W-:Y:S01]  /*13c0*/  ISETP.GT.U32.AND P4, PT, R20.reuse, R47, PT ;  /* 0x0000002f1400720c */ /* 0x040fe20003f84070 */
[----:B------:R-:W-:Y:S01]  /*13d0*/  IMAD R49, R20, R22, R49 ;  /* 0x0000001614317224 */ /* 0x000fe200078e0231 */
[----:B------:R-:W-:Y:S01]  /*13e0*/  LOP3.LUT R22, R0, 0x7, RZ, 0xc0, !PT ;  /* 0x0000000700167812 */ /* 0x000fe200078ec0ff */
[--C-:B------:R-:W-:Y:S01]  /*13f0*/  @!P5 IMAD.IADD R43, R43, 0x1, -R20.reuse ;  /* 0x000000012b2bd824 */ /* 0x100fe200078e0a14 */
[C---:B------:R-:W-:Y:S01]  /*1400*/  ISETP.GT.U32.AND P5, PT, R20.reuse, R51, PT ;  /* 0x000000331400720c */ /* 0x040fe20003fa4070 */
[----:B------:R-:W-:Y:S01]  /*1410*/  @!P2 IMAD.IADD R39, R39, 0x1, -R20 ;  /* 0x000000012727a824 */ /* 0x000fe200078e0a14 */
[----:B------:R-:W-:Y:S01]  /*1420*/  ISETP.GT.U32.AND P2, PT, R20, R53, PT ;  /* 0x000000351400720c */ /* 0x000fe20003f44070 */
[----:B------:R-:W-:-:S04]  /*1430*/  IMAD.HI.U32 R34, R34, R28, RZ ;  /* 0x0000001c22227227 */ /* 0x000fc800078e00ff */
[----:B------:R-:W-:Y:S01]  /*1440*/  @!P6 IMAD.IADD R41, R41, 0x1, -R20 ;  /* 0x000000012929e824 */ /* 0x000fe200078e0a14 */
[C---:B------:R-:W-:Y:S01]  /*1450*/  ISETP.GT.U32.AND P6, PT, R20.reuse, R49, PT ;  /* 0x000000311400720c */ /* 0x040fe20003fc4070 */
[----:B------:R-:W-:Y:S02]  /*1460*/  IMAD.MOV R34, RZ, RZ, -R34 ;  /* 0x000000ffff227224 */ /* 0x000fe400078e0a22 */
[----:B------:R-:W-:Y:S02]  /*1470*/  @!P1 IMAD.MOV R37, RZ, RZ, -R37 ;  /* 0x000000ffff259224 */ /* 0x000fe400078e0a25 */
[----:B------:R-:W-:Y:S02]  /*1480*/  @!P5 IMAD.IADD R51, R51, 0x1, -R20 ;  /* 0x000000013333d824 */ /* 0x000fe400078e0a14 */
[----:B------:R-:W-:Y:S02]  /*1490*/  IMAD R28, R21, R34, R28 ;  /* 0x00000022151c7224 */ /* 0x000fe400078e021c */
[--C-:B------:R-:W-:Y:S01]  /*14a0*/  @!P4 IMAD.IADD R47, R47, 0x1, -R20.reuse ;  /* 0x000000012f2fc824 */ /* 0x100fe200078e0a14 */
[----:B------:R-:W-:Y:S01]  /*14b0*/  ISETP.GT.U32.AND P1, PT, R20, R51, PT ;  /* 0x000000331400720c */ /* 0x000fe20003f24070 */
[--C-:B------:R-:W-:Y:S01]  /*14c0*/  @!P2 IMAD.IADD R53, R53, 0x1, -R20.reuse ;  /* 0x000000013535a824 */ /* 0x100fe200078e0a14 */
[----:B------:R-:W-:Y:S01]  /*14d0*/  ISETP.GT.U32.AND P4, PT, R21, R28, PT ;  /* 0x0000001c1500720c */ /* 0x000fe20003f84070 */
[--C-:B------:R-:W-:Y:S01]  /*14e0*/  @!P6 IMAD.IADD R49, R49, 0x1, -R20.reuse ;  /* 0x000000013131e824 */ /* 0x100fe200078e0a14 */
[----:B------:R-:W-:Y:S01]  /*14f0*/  ISETP.GE.AND P2, PT, R38, RZ, PT ;  /* 0x000000ff2600720c */ /* 0x000fe20003f46270 */
[--C-:B------:R-:W-:Y:S01]  /*1500*/  @!P0 IMAD.IADD R45, R45, 0x1, -R20.reuse ;  /* 0x000000012d2d8824 */ /* 0x100fe200078e0a14 */
[----:B------:R-:W-:Y:S01]  /*1510*/  ISETP.GT.U32.AND P6, PT, R20, R53, PT ;  /* 0x000000351400720c */ /* 0x000fe20003fc4070 */
[----:B------:R-:W-:Y:S01]  /*1520*/  @!P3 IMAD.MOV R39, RZ, RZ, -R39 ;  /* 0x000000ffff27b224 */ /* 0x000fe200078e0a27 */
[----:B------:R-:W-:Y:S01]  /*1530*/  ISETP.GE.AND P0, PT, R36, RZ, PT ;  /* 0x000000ff2400720c */ /* 0x000fe20003f06270 */
[----:B------:R-:W-:Y:S01]  /*1540*/  IMAD.SHL.U32 R24, R0, 0x2, RZ ;  /* 0x0000000200187824 */ /* 0x000fe200078e00ff */
[----:B------:R-:W-:Y:S01]  /*1550*/  ISETP.GT.U32.AND P5, PT, R20, R49, PT ;  /* 0x000000311400720c */ /* 0x000fe20003fa4070 */
[----:B------:R-:W-:Y:S01]  /*1560*/  IMAD R57, R22, 0x40, R55 ;  /* 0x0000004016397824 */ /* 0x000fe200078e0237 */
[----:B------:R-:W-:Y:S01]  /*1570*/  ISETP.GE.AND P3, PT, R40, RZ, PT ;  /* 0x000000ff2800720c */ /* 0x000fe20003f66270 */
[--C-:B------:R-:W-:Y:S01]  /*1580*/  @!P1 IMAD.IADD R51, R51, 0x1, -R20.reuse ;  /* 0x0000000133339824 */ /* 0x100fe200078e0a14 */
[----:B------:R-:W-:Y:S01]  /*1590*/  ISETP.GE.AND P1, PT, R46, RZ, PT ;  /* 0x000000ff2e00720c */ /* 0x000fe20003f26270 */
[----:B------:R-:W-:Y:S01]  /*15a0*/  @!P4 IMAD.IADD R28, R28, 0x1, -R21 ;  /* 0x000000011c1cc824 */ /* 0x000fe200078e0a15 */
[----:B------:R-:W-:Y:S01]  /*15b0*/  LOP3.LUT R26, R24, 0x10, RZ, 0xc0, !PT ;  /* 0x00000010181a7812 */ /* 0x000fe200078ec0ff */
[----:B------:R-:W-:Y:S01]  /*15c0*/  @!P2 IMAD.MOV R41, RZ, RZ, -R41 ;  /* 0x000000ffff29a224 */ /* 0x000fe200078e0a29 */
[----:B------:R-:W-:Y:S01]  /*15d0*/  ISETP.GE.AND P2, PT, R32, RZ, PT ;  /* 0x000000ff2000720c */ /* 0x000fe20003f46270 */
[--C-:B------:R-:W-:Y:S01]  /*15e0*/  @!P6 IMAD.IADD R53, R53, 0x1, -R20.reuse ;  /* 0x000000013535e824 */ /* 0x100fe200078e0a14 */
[----:B------:R-:W-:Y:S01]  /*15f0*/  ISETP.GT.U32.AND P4, PT, R21, R28, PT ;  /* 0x0000001c1500720c */ /* 0x000fe20003f84070 */
[----:B------:R-:W-:Y:S01]  /*1600*/  IMAD R22, R22, 0x90, RZ ;  /* 0x0000009016167824 */ /* 0x000fe200078e02ff */
[----:B------:R-:W-:Y:S01]  /*1610*/  ISETP.GE.AND P6, PT, R42, RZ, PT ;  /* 0x000000ff2a00720c */ /* 0x000fe20003fc6270 */
[----:B------:R-:W-:Y:S01]  /*1620*/  @!P0 IMAD.MOV R53, RZ, RZ, -R53 ;  /* 0x000000ffff358224 */ /* 0x000fe200078e0a35 */
[----:B------:R-:W-:Y:S01]  /*1630*/  ISETP.NE.AND P0, PT, RZ, c[0x0][0x178], PT ;  /* 0x00005e00ff007a0c */ /* 0x000fe20003f05270 */
[----:B------:R-:W-:Y:S01]  /*1640*/  @!P5 IMAD.IADD R49, R49, 0x1, -R20 ;  /* 0x000000013131d824 */ /* 0x000fe200078e0a14 */
[----:B------:R-:W-:Y:S01]  /*1650*/  ISETP.GE.AND P5, PT, R44, RZ, PT ;  /* 0x000000ff2c00720c */ /* 0x000fe20003fa6270 */
[----:B------:R-:W-:Y:S01]  /*1660*/  @!P1 IMAD.MOV R51, RZ, RZ, -R51 ;  /* 0x000000ffff339224 */ /* 0x000fe200078e0a33 */
[----:B------:R-:W-:Y:S01]  /*1670*/  ISETP.GE.AND P1, PT, R80, RZ, PT ;  /* 0x000000ff5000720c */ /* 0x000fe20003f26270 */
[----:B------:R-:W-:Y:S01]  /*1680*/  @!P3 IMAD.MOV R43, RZ, RZ, -R43 ;  /* 0x000000ffff2bb224 */ /* 0x000fe200078e0a2b */
[----:B------:R-:W-:Y:S01]  /*1690*/  LOP3.LUT R57, R57, 0x30, R24, 0x78, !PT ;  /* 0x0000003039397812 */ /* 0x000fe200078e7818 */
[----:B------:R-:W-:Y:S01]  /*16a0*/  IMAD.SHL.U32 R24, R0, 0x10, RZ ;  /* 0x0000001000187824 */ /* 0x000fe200078e00ff */
[----:B------:R-:W-:Y:S01]  /*16b0*/  ISETP.NE.AND P3, PT, RZ, c[0x0][0x17c], PT ;  /* 0x00005f00ff007a0c */ /* 0x000fe20003f65270 */
[----:B------:R-:W-:Y:S01]  /*16c0*/  @!P4 IMAD.IADD R28, R28, 0x1, -R21 ;  /* 0x000000011c1cc824 */ /* 0x000fe200078e0a15 */
[----:B------:R-:W-:Y:S01]  /*16d0*/  LOP3.LUT R20, RZ, c[0x0][0x17c], RZ, 0x33, !PT ;  /* 0x00005f00ff147a12 */ /* 0x000fe200078e33ff */
[----:B------:R-:W-:Y:S01]  /*16e0*/  @!P2 IMAD.MOV R45, RZ, RZ, -R45 ;  /* 0x000000ffff2da224 */ /* 0x000fe200078e0a2d */
[----:B------:R-:W-:Y:S01]  /*16f0*/  LOP3.LUT R24, R24, 0x200, RZ, 0xc0, !PT ;  /* 0x0000020018187812 */ /* 0x000fe200078ec0ff */
[----:B------:R-:W-:Y:S01]  /*1700*/  @!P6 IMAD.MOV R47, RZ, RZ, -R47 ;  /* 0x000000ffff2fe224 */ /* 0x000fe200078e0a2f */
[C---:B------:R-:W-:Y:S01]  /*1710*/  SEL R25, R20.reuse, R25, !P3 ;  /* 0x0000001914197207 */ /* 0x040fe20005800000 */
[----:B------:R-:W-:Y:S01]  /*1720*/  @!P5 IMAD.MOV R49, RZ, RZ, -R49 ;  /* 0x000000ffff31d224 */ /* 0x000fe200078e0a31 */
[----:B------:R-:W-:Y:S01]  /*1730*/  SEL R27, R20, R27, !P3 ;  /* 0x0000001b141b7207 */ /* 0x000fe20005800000 */
[----:B------:R-:W-:Y:S01]  /*1740*/  @!P1 IMAD.MOV R28, RZ, RZ, -R28 ;  /* 0x000000ffff1c9224 */ /* 0x000fe200078e0a1c */
[----:B------:R-:W-:Y:S01]  /*1750*/  @!P0 LOP3.LUT R28, RZ, c[0x0][0x178], RZ, 0x33, !PT ;  /* 0x00005e00ff1c8a12 */ /* 0x000fe200078e33ff */
[----:B------:R-:W-:Y:S01]  /*1760*/  IMAD.IADD R88, R24, 0x1, R57 ;  /* 0x0000000118587824 */ /* 0x000fe200078e0239 */
[C---:B------:R-:W-:Y:S01]  /*1770*/  SEL R29, R20.reuse, R29, !P3 ;  /* 0x0000001d141d7207 */ /* 0x040fe20005800000 */
[----:B------:R-:W-:Y:S01]  /*1780*/  IMAD R25, R25, c[0x0][0x190], RZ ;  /* 0x0000640019197a24 */ /* 0x000fe200078e02ff */
[C---:B------:R-:W-:Y:S01]  /*1790*/  SEL R31, R20.reuse, R31, !P3 ;  /* 0x0000001f141f7207 */ /* 0x040fe20005800000 */
[----:B------:R-:W-:Y:S01]  /*17a0*/  IMAD R27, R27, c[0x0][0x190], RZ ;  /* 0x000064001b1b7a24 */ /* 0x000fe200078e02ff */
[----:B------:R-:W-:Y:S01]  /*17b0*/  SEL R33, R20, R33, !P3 ;  /* 0x0000002114217207 */ /* 0x000fe20005800000 */
[----:B------:R-:W-:Y:S01]  /*17c0*/  IMAD R28, R28, c[0x0][0x184], RZ ;  /* 0x000061001c1c7a24 */ /* 0x000fe200078e02ff */
[C---:B------:R-:W-:Y:S01]  /*17d0*/  SEL R24, R20.reuse, R23, !P3 ;  /* 0x0000001714187207 */ /* 0x040fe20005800000 */
[----:B------:R-:W-:Y:S01]  /*17e0*/  IMAD R29, R29, c[0x0][0x190], RZ ;  /* 0x000064001d1d7a24 */ /* 0x000fe200078e02ff */
[C---:B------:R-:W-:Y:S01]  /*17f0*/  SEL R35, R20.reuse, R35, !P3 ;  /* 0x0000002314237207 */ /* 0x040fe20005800000 */
[----:B------:R-:W-:Y:S01]  /*1800*/  IMAD R31, R31, c[0x0][0x190], RZ ;  /* 0x000064001f1f7a24 */ /* 0x000fe200078e02ff */
[C---:B------:R-:W-:Y:S01]  /*1810*/  SEL R37, R20.reuse, R37, !P3 ;  /* 0x0000002514257207 */ /* 0x040fe20005800000 */
[----:B------:R-:W-:Y:S01]  /*1820*/  IMAD R33, R33, c[0x0][0x190], RZ ;  /* 0x0000640021217a24 */ /* 0x000fe200078e02ff */
[----:B------:R-:W-:Y:S01]  /*1830*/  SEL R39, R20, R39, !P3 ;  /* 0x0000002714277207 */ /* 0x000fe20005800000 */
[----:B------:R-:W-:Y:S01]  /*1840*/  IMAD R24, R24, c[0x0][0x190], RZ ;  /* 0x0000640018187a24 */ /* 0x000fe200078e02ff */
[----:B------:R-:W-:Y:S01]  /*1850*/  LEA.HI R55, R3, R26, RZ, 0x1f ;  /* 0x0000001a03377211 */ /* 0x000fe200078ff8ff */
[----:B------:R-:W-:Y:S01]  /*1860*/  IMAD R35, R35, c[0x0][0x190], RZ ;  /* 0x0000640023237a24 */ /* 0x000fe200078e02ff */
[C---:B------:R-:W-:Y:S01]  /*1870*/  SEL R41, R20.reuse, R41, !P3 ;  /* 0x0000002914297207 */ /* 0x040fe20005800000 */
        /* <DEDUP_REMOVED lines=13> */
[----:B------:R-:W-:Y:S01]  /*1950*/  LEA R146, P2, R28, c[0x0][0x160], 0x1 ;  /* 0x000058001c927a11 */ /* 0x000fe200078408ff */
[----:B------:R-:W-:Y:S01]  /*1960*/  IMAD R51, R51, c[0x0][0x190], RZ ;  /* 0x0000640033337a24 */ /* 0x000fe200078e02ff */
[----:B------:R-:W-:Y:S01]  /*1970*/  LEA R144, P3, R25, c[0x0][0x168], 0x1 ;  /* 0x00005a0019907a11 */ /* 0x000fe200078608ff */
[----:B------:R-:W-:Y:S01]  /*1980*/  IMAD R26, R26, c[0x0][0x190], RZ ;  /* 0x000064001a1a7a24 */ /* 0x000fe200078e02ff */
[----:B------:R-:W-:Y:S01]  /*1990*/  LEA R142, P4, R27, c[0x0][0x168], 0x1 ;  /* 0x00005a001b8e7a11 */ /* 0x000fe200078808ff */
[----:B------:R-:W-:Y:S01]  /*19a0*/  CS2R R56, SRZ ;  /* 0x0000000000387805 */ /* 0x000fe2000001ff00 */
[----:B------:R-:W-:Y:S01]  /*19b0*/  LEA.HI.X.SX32 R147, R28, c[0x0][0x164], 0x1, P2 ;  /* 0x000059001c937a11 */ /* 0x000fe200010f0eff */
[----:B------:R-:W-:Y:S01]  /*19c0*/  CS2R R52, SRZ ;  /* 0x0000000000347805 */ /* 0x000fe2000001ff00 */
[----:B------:R-:W-:Y:S01]  /*19d0*/  LEA.HI.X.SX32 R145, R25, c[0x0][0x16c], 0x1, P3 ;  /* 0x00005b0019917a11 */ /* 0x000fe200018f0eff */
[----:B------:R-:W-:Y:S01]  /*19e0*/  CS2R R20, SRZ ;  /* 0x0000000000147805 */ /* 0x000fe2000001ff00 */
[----:B------:R-:W-:Y:S01]  /*19f0*/  LEA.HI.X.SX32 R143, R27, c[0x0][0x16c], 0x1, P4 ;  /* 0x00005b001b8f7a11 */ /* 0x000fe200020f0eff */
[----:B------:R-:W-:Y:S01]  /*1a00*/  IMAD.SHL.U32 R126, R126, 0x20, RZ ;  /* 0x000000207e7e7824 */ /* 0x000fe200078e00ff */
[----:B------:R-:W-:Y:S01]  /*1a10*/  LEA R140, P5, R29, c[0x0][0x168], 0x1 ;  /* 0x00005a001d8c7a11 */ /* 0x000fe200078a08ff */
[----:B------:R-:W-:Y:S01]  /*1a20*/  IMAD R129, R89, c[0x0][0x18c], RZ ;  /* 0x0000630059817a24 */ /* 0x000fe200078e02ff */
[----:B------:R-:W-:-:S02]  /*1a30*/  LEA R138, P6, R31, c[0x0][0x168], 0x1 ;  /* 0x00005a001f8a7a11 */ /* 0x000fc400078c08ff */
[----:B------:R-:W-:Y:S02]  /*1a40*/  LEA R136, P0, R33, c[0x0][0x168], 0x1 ;  /* 0x00005a0021887a11 */ /* 0x000fe400078008ff */
[----:B------:R-:W-:Y:S02]  /*1a50*/  LEA R134, P1, R24, c[0x0][0x168], 0x1 ;  /* 0x00005a0018867a11 */ /* 0x000fe400078208ff */
[----:B------:R-:W-:Y:S02]  /*1a60*/  LEA R104, P2, R35, c[0x0][0x168], 0x1 ;  /* 0x00005a0023687a11 */ /* 0x000fe400078408ff */
[----:B------:R-:W-:Y:S02]  /*1a70*/  LEA R106, P3, R37, c[0x0][0x168], 0x1 ;  /* 0x00005a00256a7a11 */ /* 0x000fe400078608ff */
[----:B------:R-:W-:Y:S02]  /*1a80*/  LEA R108, P4, R39, c[0x0][0x168], 0x1 ;  /* 0x00005a00276c7a11 */ /* 0x000fe400078808ff */
[----:B------:R-:W-:-:S02]  /*1a90*/  LOP3.LUT R22, R22, R55, RZ, 0x3c, !PT ;  /* 0x0000003716167212 */ /* 0x000fc400078e3cff */
[----:B------:R-:W-:Y:S01]  /*1aa0*/  LEA.HI.X.SX32 R141, R29, c[0x0][0x16c], 0x1, P5 ;  /* 0x00005b001d8d7a11 */ /* 0x000fe200028f0eff */
[----:B------:R-:W-:Y:S01]  /*1ab0*/  CS2R R54, SRZ ;  /* 0x0000000000367805 */ /* 0x000fe2000001ff00 */
[----:B------:R-:W-:Y:S02]  /*1ac0*/  LEA.HI.X.SX32 R139, R31, c[0x0][0x16c], 0x1, P6 ;  /* 0x00005b001f8b7a11 */ /* 0x000fe400030f0eff */
[----:B------:R-:W-:Y:S02]  /*1ad0*/  LEA.HI.X.SX32 R137, R33, c[0x0][0x16c], 0x1, P0 ;  /* 0x00005b0021897a11 */ /* 0x000fe400000f0eff */
[----:B------:R-:W-:Y:S02]  /*1ae0*/  LEA.HI.X.SX32 R135, R24, c[0x0][0x16c], 0x1, P1 ;  /* 0x00005b0018877a11 */ /* 0x000fe400008f0eff */
[----:B------:R-:W-:Y:S02]  /*1af0*/  LEA.HI.X.SX32 R105, R35, c[0x0][0x16c], 0x1, P2 ;  /* 0x00005b0023697a11 */ /* 0x000fe400010f0eff */
[----:B------:R-:W-:-:S02]  /*1b00*/  LEA.HI.X.SX32 R107, R37, c[0x0][0x16c], 0x1, P3 ;  /* 0x00005b00256b7a11 */ /* 0x000fc400018f0eff */
[----:B------:R-:W-:Y:S02]  /*1b10*/  LEA.HI.X.SX32 R109, R39, c[0x0][0x16c], 0x1, P4 ;  /* 0x00005b00276d7a11 */ /* 0x000fe400020f0eff */
[----:B------:R-:W-:Y:S02]  /*1b20*/  LOP3.LUT R83, R22, 0x400, R83, 0xf8, !PT ;  /* 0x0000040016537812 */ /* 0x000fe400078ef853 */
[----:B------:R-:W-:Y:S01]  /*1b30*/  LEA R94, P5, R41, c[0x0][0x168], 0x1 ;  /* 0x00005a00295e7a11 */ /* 0x000fe200078a08ff */
[----:B------:R-:W-:Y:S01]  /*1b40*/  CS2R R22, SRZ ;  /* 0x0000000000167805 */ /* 0x000fe2000001ff00 */
[----:B------:R-:W-:Y:S02]  /*1b50*/  LEA R96, P6, R43, c[0x0][0x168], 0x1 ;  /* 0x00005a002b607a11 */ /* 0x000fe400078c08ff */
[----:B------:R-:W-:Y:S02]  /*1b60*/  LEA R98, P0, R45, c[0x0][0x168], 0x1 ;  /* 0x00005a002d627a11 */ /* 0x000fe400078008ff */
[----:B------:R-:W-:-:S02]  /*1b70*/  LEA R100, P1, R47, c[0x0][0x168], 0x1 ;  /* 0x00005a002f647a11 */ /* 0x000fc400078208ff */
[----:B------:R-:W-:Y:S02]  /*1b80*/  LEA R102, P2, R49, c[0x0][0x168], 0x1 ;  /* 0x00005a0031667a11 */ /* 0x000fe400078408ff */
[----:B------:R-:W-:Y:S02]  /*1b90*/  LEA R90, P3, R51, c[0x0][0x168], 0x1 ;  /* 0x00005a00335a7a11 */ /* 0x000fe400078608ff */
[----:B------:R-:W-:Y:S02]  /*1ba0*/  LEA R92, P4, R26, c[0x0][0x168], 0x1 ;  /* 0x00005a001a5c7a11 */ /* 0x000fe400078808ff */
[----:B------:R-:W-:Y:S02]  /*1bb0*/  LOP3.LUT R132, R83, 0x40, RZ, 0x3c, !PT ;  /* 0x0000004053847812 */ /* 0x000fe400078e3cff */
[----:B------:R-:W-:Y:S02]  /*1bc0*/  LEA.HI.X.SX32 R95, R41, c[0x0][0x16c], 0x1, P5 ;  /* 0x00005b00295f7a11 */ /* 0x000fe400028f0eff */
[----:B------:R-:W-:-:S02]  /*1bd0*/  LEA.HI.X.SX32 R97, R43, c[0x0][0x16c], 0x1, P6 ;  /* 0x00005b002b617a11 */ /* 0x000fc400030f0eff */
[----:B------:R-:W-:Y:S02]  /*1be0*/  LEA.HI.X.SX32 R99, R45, c[0x0][0x16c], 0x1, P0 ;  /* 0x00005b002d637a11 */ /* 0x000fe400000f0eff */
[----:B------:R-:W-:Y:S02]  /*1bf0*/  LEA.HI.X.SX32 R101, R47, c[0x0][0x16c], 0x1, P1 ;  /* 0x00005b002f657a11 */ /* 0x000fe400008f0eff */
[----:B------:R-:W-:Y:S02]  /*1c00*/  LEA.HI.X.SX32 R103, R49, c[0x0][0x16c], 0x1, P2 ;  /* 0x00005b0031677a11 */ /* 0x000fe400010f0eff */
[----:B------:R-:W-:Y:S02]  /*1c10*/  LEA.HI.X.SX32 R91, R51, c[0x0][0x16c], 0x1, P3 ;  /* 0x00005b00335b7a11 */ /* 0x000fe400018f0eff */
[----:B------:R-:W-:Y:S02]  /*1c20*/  LEA.HI.X.SX32 R93, R26, c[0x0][0x16c], 0x1, P4 ;  /* 0x00005b001a5d7a11 */ /* 0x000fe400020f0eff */
.L_x_2:
[----:B------:R-:W-:Y:S01]  /*1c30*/  ISETP.GE.AND P0, PT, R2, UR4, PT ;  /* 0x0000000402007c0c */ /* 0x000fe2000bf06270 */
[----:B------:R-:W-:Y:S01]  /*1c40*/  IMAD.WIDE R24, R110, 0x2, R146 ;  /* 0x000000026e187825 */ /* 0x000fe200078e0292 */
[----:B------:R-:W-:-:S02]  /*1c50*/  ISETP.GE.AND P1, PT, R4, UR4, PT ;  /* 0x0000000404007c0c */ /* 0x000fc4000bf26270 */
[----:B------:R-:W-:Y:S01]  /*1c60*/  ISETP.GE.AND P2, PT, R5, UR4, PT ;  /* 0x0000000405007c0c */ /* 0x000fe2000bf46270 */
[----:B------:R-:W-:Y:S01]  /*1c70*/  IMAD.WIDE R26, R125, 0x2, R146 ;  /* 0x000000027d1a7825 */ /* 0x000fe200078e0292 */
[----:B------:R-:W-:Y:S02]  /*1c80*/  PRMT R37, RZ, 0x7610, R37 ;  /* 0x00007610ff257816 */ /* 0x000fe40000000025 */
[----:B------:R-:W-:Y:S01]  /*1c90*/  PRMT R44, RZ, 0x7610, R44 ;  /* 0x00007610ff2c7816 */ /* 0x000fe2000000002c */
[----:B------:R-:W-:Y:S01]  /*1ca0*/  IMAD.WIDE R30, R124, 0x2, R146 ;  /* 0x000000027c1e7825 */ /* 0x000fe200078e0292 */
[----:B------:R-:W-:-:S03]  /*1cb0*/  PRMT R161, RZ, 0x7610, R161 ;  /* 0x00007610ffa17816 */ /* 0x000fc600000000a1 */
[----:B------:R0:W2:Y:S01]  /*1cc0*/  @!P0 LDG.E.U16 R37, [R24.64] ;  /* 0x0000000618258981 */ /* 0x0000a2000c1e1500 */
[----:B------:R-:W-:Y:S02]  /*1cd0*/  ISETP.GE.AND P0, PT, R6, UR4, PT ;  /* 0x0000000406007c0c */ /* 0x000fe4000bf06270 */
[----:B------:R-:W-:Y:S01]  /*1ce0*/  ISETP.GE.AND P3, PT, R7, UR4, PT ;  /* 0x0000000407007c0c */ /* 0x000fe2000bf66270 */
[----:B------:R1:W3:Y:S01]  /*1cf0*/  @!P1 LDG.E.U16 R44, [R26.64] ;  /* 0x000000061a2c9981 */ /* 0x0002e2000c1e1500 */
[----:B------:R-:W-:-:S03]  /*1d00*/  ISETP.GE.AND P1, PT, R8, UR4, PT ;  /* 0x0000000408007c0c */ /* 0x000fc6000bf26270 */
[----:B------:R4:W5:Y:S01]  /*1d10*/  @!P2 LDG.E.U16 R161, [R30.64] ;  /* 0x000000061ea1a981 */ /* 0x000962000c1e1500 */
[----:B------:R-:W-:Y:S01]  /*1d20*/  ISETP.GE.AND P2, PT, R9, UR4, PT ;  /* 0x0000000409007c0c */ /* 0x000fe2000bf46270 */
[----:B0-----:R-:W-:Y:S01]  /*1d30*/  IMAD.WIDE R24, R123, 0x2, R146 ;  /* 0x000000027b187825 */ /* 0x001fe200078e0292 */
[----:B------:R-:W-:Y:S02]  /*1d40*/  PRMT R40, RZ, 0x7610, R40 ;  /* 0x00007610ff287816 */ /* 0x000fe40000000028 */
[----:B------:R-:W-:Y:S01]  /*1d50*/  PRMT R42, RZ, 0x7610, R42 ;  /* 0x00007610ff2a7816 */ /* 0x000fe2000000002a */
[----:B------:R-:W-:Y:S01]  /*1d60*/  IMAD.WIDE R46, R121, 0x2, R146 ;  /* 0x00000002792e7825 */ /* 0x000fe200078e0292 */
[----:B------:R-:W-:Y:S02]  /*1d70*/  PRMT R159, RZ, 0x7610, R159 ;  /* 0x00007610ff9f7816 */ /* 0x000fe4000000009f */
[----:B------:R0:W3:Y:S01]  /*1d80*/  @!P0 LDG.E.U16 R40, [R24.64] ;  /* 0x0000000618288981 */ /* 0x0000e2000c1e1500 */
[----:B-1----:R-:W-:Y:S01]  /*1d90*/  IMAD.WIDE R26, R120, 0x2, R146 ;  /* 0x00000002781a7825 */ /* 0x002fe200078e0292 */
[----:B------:R-:W-:-:S02]  /*1da0*/  ISETP.GE.AND P4, PT, R10, UR4, PT ;  /* 0x000000040a007c0c */ /* 0x000fc4000bf86270 */
[----:B------:R1:W3:Y:S01]  /*1db0*/  @!P1 LDG.E.U16 R42, [R46.64] ;  /* 0x000000062e2a9981 */ /* 0x0002e2000c1e1500 */
[----:B------:R-:W-:Y:S01]  /*1dc0*/  ISETP.GE.AND P0, PT, R11, UR4, PT ;  /* 0x000000040b007c0c */ /* 0x000fe2000bf06270 */
[----:B------:R-:W-:Y:S01]  /*1dd0*/  IMAD.WIDE R28, R122, 0x2, R146 ;  /* 0x000000027a1c7825 */ /* 0x000fe200078e0292 */
[----:B------:R-:W-:Y:S01]  /*1de0*/  ISETP.GE.AND P1, PT, R12, UR4, PT ;  /* 0x000000040c007c0c */ /* 0x000fe2000bf26270 */
[----:B------:R0:W3:Y:S01]  /*1df0*/  @!P2 LDG.E.U16 R159, [R26.64] ;  /* 0x000000061a9fa981 */ /* 0x0000e2000c1e1500 */
[----:B------:R-:W-:Y:S02]  /*1e00*/  ISETP.GE.AND P2, PT, R13, UR4, PT ;  /* 0x000000040d007c0c */ /* 0x000fe4000bf46270 */
[----:B------:R-:W-:Y:S01]  /*1e10*/  PRMT R39, RZ, 0x7610, R39 ;  /* 0x00007610ff277816 */ /* 0x000fe20000000027 */
[----:B----4-:R-:W-:Y:S01]  /*1e20*/  IMAD.WIDE R30, R119, 0x2, R146 ;  /* 0x00000002771e7825 */ /* 0x010fe200078e0292 */
[----:B------:R-:W-:Y:S02]  /*1e30*/  PRMT R38, RZ, 0x7610, R38 ;  /* 0x00007610ff267816 */ /* 0x000fe40000000026 */
[----:B------:R-:W-:Y:S01]  /*1e40*/  PRMT R35, RZ, 0x7610, R35 ;  /* 0x00007610ff237816 */ /* 0x000fe20000000023 */
[----:B------:R-:W-:Y:S01]  /*1e50*/  IMAD.WIDE R32, R118, 0x2, R146 ;  /* 0x0000000276207825 */ /* 0x000fe200078e0292 */
[----:B------:R4:W3:Y:S01]  /*1e60*/  @!P3 LDG.E.U16 R39, [R28.64] ;  /* 0x000000061c27b981 */ /* 0x0008e2000c1e1500 */
[----:B------:R-:W-:-:S02]  /*1e70*/  PRMT R165, RZ, 0x7610, R165 ;  /* 0x00007610ffa57816 */ /* 0x000fc400000000a5 */
[----:B------:R-:W-:Y:S01]  /*1e80*/  PRMT R157, RZ, 0x7610, R157 ;  /* 0x00007610ff9d7816 */ /* 0x000fe2000000009d */
[--C-:B0-----:R-:W-:Y:S01]  /*1e90*/  IMAD.WIDE R24, R117, 0x2, R146.reuse ;  /* 0x0000000275187825 */ /* 0x101fe200078e0292 */
[----:B------:R0:W5:Y:S04]  /*1ea0*/  @!P4 LDG.E.U16 R38, [R30.64] ;  /* 0x000000061e26c981 */ /* 0x000168000c1e1500 */
[----:B------:R0:W5:Y:S01]  /*1eb0*/  @!P0 LDG.E.U16 R35, [R32.64] ;  /* 0x0000000620238981 */ /* 0x000162000c1e1500 */
[----:B----4-:R-:W-:Y:S01]  /*1ec0*/  IMAD.WIDE R28, R116, 0x2, R146 ;  /* 0x00000002741c7825 */ /* 0x010fe200078e0292 */
[----:B------:R-:W-:Y:S02]  /*1ed0*/  ISETP.GE.AND P3, PT, R14, UR4, PT ;  /* 0x000000040e007c0c */ /* 0x000fe4000bf66270 */
[----:B------:R4:W5:Y:S01]  /*1ee0*/  @!P1 LDG.E.U16 R165, [R24.64] ;  /* 0x0000000618a59981 */ /* 0x000962000c1e1500 */
[----:B------:R-:W-:-:S02]  /*1ef0*/  ISETP.GE.AND P0, PT, R15, UR4, PT ;  /* 0x000000040f007c0c */ /* 0x000fc4000bf06270 */
[----:B------:R-:W-:Y:S01]  /*1f00*/  ISETP.GE.AND P1, PT, R16, UR4, PT ;  /* 0x0000000410007c0c */ /* 0x000fe2000bf26270 */
[----:B------:R0:W5:Y:S01]  /*1f10*/  @!P2 LDG.E.U16 R157, [R28.64] ;  /* 0x000000061c9da981 */ /* 0x000162000c1e1500 */
[----:B------:R-:W-:Y:S02]  /*1f20*/  ISETP.GE.AND P4, PT, R17, UR4, PT ;  /* 0x0000000411007c0c */ /* 0x000fe4000bf86270 */
[----:B------:R-:W-:Y:S01]  /*1f30*/  ISETP.GE.AND P2, PT, R18, UR4, PT ;  /* 0x0000000412007c0c */ /* 0x000fe2000bf46270 */
[----:B------:R-:W-:Y:S01]  /*1f40*/  IMAD.WIDE R48, R115, 0x2, R146 ;  /* 0x0000000273307825 */ /* 0x000fe200078e0292 */
[----:B------:R-:W-:Y:S02]  /*1f50*/  PRMT R36, RZ, 0x7610, R36 ;  /* 0x00007610ff247816 */ /* 0x000fe40000000024 */
[----:B-1----:R-:W-:Y:S01]  /*1f60*/  PRMT R46, RZ, 0x7610, R46 ;  /* 0x00007610ff2e7816 */ /* 0x002fe2000000002e */
[----:B------:R-:W-:Y:S01]  /*1f70*/  IMAD.WIDE R26, R114, 0x2, R146 ;  /* 0x00000002721a7825 */ /* 0x000fe200078e0292 */
[----:B------:R-:W-:-:S02]  /*1f80*/  PRMT R163, RZ, 0x7610, R163 ;  /* 0x00007610ffa37816 */ /* 0x000fc400000000a3 */
[----:B------:R-:W-:Y:S01]  /*1f90*/  PRMT R155, RZ, 0x7610, R155 ;  /* 0x00007610ff9b7816 */ /* 0x000fe2000000009b */
[----:B0-----:R-:W-:Y:S01]  /*1fa0*/  IMAD.WIDE R30, R113, 0x2, R146 ;  /* 0x00000002711e7825 */ /* 0x001fe200078e0292 */
[----:B------:R-:W-:Y:S01]  /*1fb0*/  PRMT R34, RZ, 0x7610, R34 ;  /* 0x00007610ff227816 */ /* 0x000fe20000000022 */
[----:B------:R0:W5:Y:S02]  /*1fc0*/  @!P3 LDG.E.U16 R36, [R48.64] ;  /* 0x000000063024b981 */ /* 0x000164000c1e1500 */
[--C-:B------:R-:W-:Y:S02]  /*1fd0*/  IMAD.WIDE R32, R112, 0x2, R146.reuse ;  /* 0x0000000270207825 */ /* 0x100fe400078e0292 */
[----:B------:R1:W5:Y:S02]  /*1fe0*/  @!P0 LDG.E.U16 R46, [R26.64] ;  /* 0x000000061a2e8981 */ /* 0x000364000c1e1500 */
[----:B----4-:R-:W-:Y:S02]  /*1ff0*/  IMAD.WIDE R24, R111, 0x2, R146 ;  /* 0x000000026f187825 */ /* 0x010fe400078e0292 */
[----:B------:R4:W5:Y:S04]  /*2000*/  @!P1 LDG.E.U16 R163, [R30.64] ;  /* 0x000000061ea39981 */ /* 0x000968000c1e1500 */
[----:B------:R0:W5:Y:S04]  /*2010*/  @!P4 LDG.E.U16 R155, [R32.64] ;  /* 0x00000006209bc981 */ /* 0x000168000c1e1500 */
[----:B------:R0:W5:Y:S04]  /*2020*/  @!P2 LDG.E.U16 R34, [R24.64] ;  /* 0x000000061822a981 */ /* 0x000168000c1e1500 */
[----:B------:R-:W-:Y:S01]  /*2030*/  BAR.SYNC.DEFER_BLOCKING 0x0 ;  /* 0x0000000000007b1d */ /* 0x000fe20000010000 */
[----:B------:R-:W-:Y:S01]  /*2040*/  ISETP.GE.AND P0, PT, R89, UR4, PT ;  /* 0x0000000459007c0c */ /* 0x000fe2000bf06270 */
[----:B------:R-:W-:Y:S01]  /*2050*/  IMAD.WIDE R28, R129, 0x2, R92 ;  /* 0x00000002811c7825 */ /* 0x000fe200078e025c */
[----:B------:R-:W-:-:S02]  /*2060*/  PRMT R153, RZ, 0x7610, R153 ;  /* 0x00007610ff997816 */ /* 0x000fc40000000099 */
[----:B------:R-:W-:Y:S01]  /*2070*/  PRMT R41, RZ, 0x7610, R41 ;  /* 0x00007610ff297816 */ /* 0x000fe20000000029 */
[C---:B-1----:R-:W-:Y:S01]  /*2080*/  IMAD.WIDE R26, R129.reuse, 0x2, R90 ;  /* 0x00000002811a7825 */ /* 0x042fe200078e025a */
[----:B------:R-:W-:Y:S02]  /*2090*/  PRMT R151, RZ, 0x7610, R151 ;  /* 0x00007610ff977816 */ /* 0x000fe40000000097 */
[----:B------:R-:W-:Y:S01]  /*20a0*/  PRMT R85, RZ, 0x7610, R85 ;  /* 0x00007610ff557816 */ /* 0x000fe20000000055 */
[C---:B----4-:R-:W-:Y:S01]  /*20b0*/  IMAD.WIDE R30, R129.reuse, 0x2, R96 ;  /* 0x00000002811e7825 */ /* 0x050fe200078e0260 */
[----:B------:R-:W-:Y:S02]  /*20c0*/  PRMT R149, RZ, 0x7610, R149 ;  /* 0x00007610ff957816 */ /* 0x000fe40000000095 */
[----:B------:R-:W-:Y:S01]  /*20d0*/  PRMT R47, RZ, 0x7610, R47 ;  /* 0x00007610ff2f7816 */ /* 0x000fe2000000002f */
[----:B0-----:R-:W-:Y:S01]  /*20e0*/  IMAD.WIDE R32, R129, 0x2, R94 ;  /* 0x0000000281207825 */ /* 0x001fe200078e025e */
[----:B------:R-:W-:-:S02]  /*20f0*/  PRMT R51, RZ, 0x7610, R51 ;  /* 0x00007610ff337816 */ /* 0x000fc40000000033 */
[----:B------:R-:W-:Y:S01]  /*2100*/  PRMT R45, RZ, 0x7610, R45 ;  /* 0x00007610ff2d7816 */ /* 0x000fe2000000002d */
[----:B------:R0:W4:Y:S04]  /*2110*/  @!P0 LDG.E.U16 R153, [R28.64] ;  /* 0x000000061c998981 */ /* 0x000128000c1e1500 */
[----:B------:R1:W4:Y:S01]  /*2120*/  @!P0 LDG.E.U16 R41, [R26.64] ;  /* 0x000000061a298981 */ /* 0x000322000c1e1500 */
[----:B------:R-:W-:Y:S01]  /*2130*/  PRMT R87, RZ, 0x7610, R87 ;  /* 0x00007610ff577816 */ /* 0x000fe20000000057 */
[C---:B------:R-:W-:Y:S01]  /*2140*/  IMAD.WIDE R24, R129.reuse, 0x2, R102 ;  /* 0x0000000281187825 */ /* 0x040fe200078e0266 */
[----:B------:R-:W-:Y:S01]  /*2150*/  PRMT R49, RZ, 0x7610, R49 ;  /* 0x00007610ff317816 */ /* 0x000fe20000000031 */
[----:B------:R1:W4:Y:S02]  /*2160*/  @!P0 LDG.E.U16 R149, [R30.64] ;  /* 0x000000061e958981 */ /* 0x000324000c1e1500 */
[C---:B0-----:R-:W-:Y:S01]  /*2170*/  IMAD.WIDE R28, R129.reuse, 0x2, R98 ;  /* 0x00000002811c7825 */ /* 0x041fe200078e0262 */
[----:B------:R-:W-:Y:S01]  /*2180*/  PRMT R43, RZ, 0x7610, R43 ;  /* 0x00007610ff2b7816 */ /* 0x000fe2000000002b */
[----:B------:R0:W4:Y:S02]  /*2190*/  @!P0 LDG.E.U16 R47, [R32.64] ;  /* 0x00000006202f8981 */ /* 0x000124000c1e1500 */
[----:B-1----:R-:W-:-:S02]  /*21a0*/  IMAD.WIDE R26, R129, 0x2, R100 ;  /* 0x00000002811a7825 */ /* 0x002fc400078e0264 */
[----:B------:R1:W4:Y:S02]  /*21b0*/  @!P0 LDG.E.U16 R85, [R28.64] ;  /* 0x000000061c558981 */ /* 0x000324000c1e1500 */
[C---:B------:R-:W-:Y:S02]  /*21c0*/  IMAD.WIDE R30, R129.reuse, 0x2, R104 ;  /* 0x00000002811e7825 */ /* 0x040fe400078e0268 */
[----:B------:R1:W4:Y:S02]  /*21d0*/  @!P0 LDG.E.U16 R151, [R26.64] ;  /* 0x000000061a978981 */ /* 0x000324000c1e1500 */
[C---:B0-----:R-:W-:Y:S01]  /*21e0*/  IMAD.WIDE R32, R129.reuse, 0x2, R134 ;  /* 0x0000000281207825 */ /* 0x041fe200078e0286 */
[----:B------:R-:W-:Y:S01]  /*21f0*/  PRMT R50, RZ, 0x7610, R50 ;  /* 0x00007610ff327816 */ /* 0x000fe20000000032 */
[----:B------:R0:W4:Y:S02]  /*2200*/  @!P0 LDG.E.U16 R87, [R24.64] ;  /* 0x0000000618578981 */ /* 0x000124000c1e1500 */
[C---:B-1----:R-:W-:Y:S01]  /*2210*/  IMAD.WIDE R28, R129.reuse, 0x2, R106 ;  /* 0x00000002811c7825 */ /* 0x042fe200078e026a */
[----:B------:R-:W-:Y:S01]  /*2220*/  PRMT R150, RZ, 0x7610, R150 ;  /* 0x00007610ff967816 */ /* 0x000fe20000000096 */
[----:B------:R1:W4:Y:S02]  /*2230*/  @!P0 LDG.E.U16 R49, [R30.64] ;  /* 0x000000061e318981 */ /* 0x000324000c1e1500 */
[C---:B------:R-:W-:Y:S01]  /*2240*/  IMAD.WIDE R26, R129.reuse, 0x2, R108 ;  /* 0x00000002811a7825 */ /* 0x040fe200078e026c */
[----:B------:R-:W-:Y:S01]  /*2250*/  PRMT R48, RZ, 0x7610, R48 ;  /* 0x00007610ff307816 */ /* 0x000fe20000000030 */
[----:B------:R1:W4:Y:S01]  /*2260*/  @!P0 LDG.E.U16 R45, [R28.64] ;  /* 0x000000061c2d8981 */ /* 0x000322000c1e1500 */
[----:B------:R-:W-:Y:S01]  /*2270*/  PRMT R148, RZ, 0x7610, R148 ;  /* 0x00007610ff947816 */ /* 0x000fe20000000094 */
[C---:B0-----:R-:W-:Y:S01]  /*2280*/  IMAD.WIDE R24, R129.reuse, 0x2, R136 ;  /* 0x0000000281187825 */ /* 0x041fe200078e0288 */
[----:B------:R-:W-:Y:S01]  /*2290*/  PRMT R152, RZ, 0x7610, R152 ;  /* 0x00007610ff987816 */ /* 0x000fe20000000098 */
[----:B------:R0:W4:Y:S02]  /*22a0*/  @!P0 LDG.E.U16 R51, [R26.64] ;  /* 0x000000061a338981 */ /* 0x000124000c1e1500 */
[----:B-1----:R-:W-:-:S02]  /*22b0*/  IMAD.WIDE R30, R129, 0x2, R140 ;  /* 0x00000002811e7825 */ /* 0x002fc400078e028c */
[----:B------:R1:W4:Y:S02]  /*22c0*/  @!P0 LDG.E.U16 R43, [R32.64] ;  /* 0x00000006202b8981 */ /* 0x000324000c1e1500 */
[C---:B------:R-:W-:Y:S02]  /*22d0*/  IMAD.WIDE R28, R129.reuse, 0x2, R142 ;  /* 0x00000002811c7825 */ /* 0x040fe400078e028e */
[----:B------:R-:W4:Y:S02]  /*22e0*/  @!P0 LDG.E.U16 R48, [R24.64] ;  /* 0x0000000618308981 */ /* 0x000f24000c1e1500 */
[C---:B0-----:R-:W-:Y:S02]  /*22f0*/  IMAD.WIDE R26, R129.reuse, 0x2, R138 ;  /* 0x00000002811a7825 */ /* 0x041fe400078e028a */
[----:B------:R-:W4:Y:S02]  /*2300*/  @!P0 LDG.E.U16 R150, [R28.64] ;  /* 0x000000061c968981 */ /* 0x000f24000c1e1500 */
[----:B-1----:R-:W-:-:S02]  /*2310*/  IMAD.WIDE R32, R129, 0x2, R144 ;  /* 0x0000000281207825 */ /* 0x002fc400078e0290 */
[----:B------:R-:W4:Y:S04]  /*2320*/  @!P0 LDG.E.U16 R50, [R26.64] ;  /* 0x000000061a328981 */ /* 0x000f28000c1e1500 */
[----:B------:R-:W4:Y:S04]  /*2330*/  @!P0 LDG.E.U16 R148, [R30.64] ;  /* 0x000000061e948981 */ /* 0x000f28000c1e1500 */
[----:B------:R-:W4:Y:S01]  /*2340*/  @!P0 LDG.E.U16 R152, [R32.64] ;  /* 0x0000000620988981 */ /* 0x000f22000c1e1500 */
[----:B------:R-:W-:-:S04]  /*2350*/  IADD3 R133, R133, -0x1, RZ ;  /* 0xffffffff85857810 */ /* 0x000fc80007ffe0ff */
[----:B------:R-:W-:Y:S01]  /*2360*/  ISETP.NE.U32.AND P0, PT, R133, RZ, PT ;  /* 0x000000ff8500720c */ /* 0x000fe20003f05070 */
[----:B------:R-:W-:Y:S01]  /*2370*/  UIADD3 UR4, UR4, -0x20, URZ ;  /* 0xffffffe004047890 */ /* 0x000fe2000fffe03f */
[----:B------:R-:W-:-:S04]  /*2380*/  IMAD.WIDE R144, R127, 0x2, R144 ;  /* 0x000000027f907825 */ /* 0x000fc800078e0290 */
[----:B------:R-:W-:-:S04]  /*2390*/  IMAD.WIDE R142, R127, 0x2, R142 ;  /* 0x000000027f8e7825 */ /* 0x000fc800078e028e */
[----:B------:R-:W-:-:S04]  /*23a0*/  IMAD.WIDE R140, R127, 0x2, R140 ;  /* 0x000000027f8c7825 */ /* 0x000fc800078e028c */
[----:B------:R-:W-:-:S04]  /*23b0*/  IMAD.WIDE R138, R127, 0x2, R138 ;  /* 0x000000027f8a7825 */ /* 0x000fc800078e028a */
[----:B------:R-:W-:-:S04]  /*23c0*/  IMAD.WIDE R136, R127, 0x2, R136 ;  /* 0x000000027f887825 */ /* 0x000fc800078e0288 */
[----:B------:R-:W-:-:S04]  /*23d0*/  IMAD.WIDE R134, R127, 0x2, R134 ;  /* 0x000000027f867825 */ /* 0x000fc800078e0286 */
[C---:B------:R-:W-:Y:S01]  /*23e0*/  IMAD.WIDE R104, R127.reuse, 0x2, R104 ;  /* 0x000000027f687825 */ /* 0x040fe200078e0268 */
[----:B--2---:R-:W-:Y:S04]  /*23f0*/  STS.U16 [R82], R37 ;  /* 0x0000002552007388 */ /* 0x004fe80000000400 */
[----:B---3--:R-:W-:Y:S04]  /*2400*/  STS.U16 [R82+0x400], R39 ;  /* 0x0004002752007388 */ /* 0x008fe80000000400 */
[----:B-----5:R-:W-:Y:S04]  /*2410*/  STS.U16 [R82+0x800], R35 ;  /* 0x0008002352007388 */ /* 0x020fe80000000400 */
[----:B------:R-:W-:Y:S04]  /*2420*/  STS.U16 [R82+0xc00], R46 ;  /* 0x000c002e52007388 */ /* 0x000fe80000000400 */
        /* <DEDUP_REMOVED lines=12> */
[----:B----4-:R-:W-:Y:S04]  /*24f0*/  STS.U16 [R82+0x1000], R153 ;  /* 0x0010009952007388 */ /* 0x010fe80000000400 */
        /* <DEDUP_REMOVED lines=15> */
[----:B------:R-:W-:Y:S06]  /*25f0*/  BAR.SYNC.DEFER_BLOCKING 0x0 ;  /* 0x0000000000007b1d */ /* 0x000fec0000010000 */
[----:B------:R-:W-:Y:S04]  /*2600*/  LDSM.16.MT88.4 R84, [R83] ;  /* 0x000000005354783b */ /* 0x000fe80000004200 */
[----:B------:R-:W0:Y:S04]  /*2610*/  LDSM.16.M88.4 R44, [R88+0x1000] ;  /* 0x00100000582c783b */ /* 0x000e280000000200 */
[----:B------:R-:W1:Y:S04]  /*2620*/  LDSM.16.M88.4 R40, [R88+0x1400] ;  /* 0x001400005828783b */ /* 0x000e680000000200 */
[----:B------:R-:W2:Y:S04]  /*2630*/  LDSM.16.M88.4 R36, [R88+0x1800] ;  /* 0x001800005824783b */ /* 0x000ea80000000200 */
[----:B------:R-:W3:Y:S04]  /*2640*/  LDSM.16.M88.4 R32, [R88+0x1c00] ;  /* 0x001c00005820783b */ /* 0x000ee80000000200 */
[----:B------:R-:W4:Y:S04]  /*2650*/  LDSM.16.MT88.4 R28, [R132] ;  /* 0x00000000841c783b */ /* 0x000f280000004200 */
[----:B------:R-:W5:Y:S04]  /*2660*/  LDSM.16.MT88.4 R24, [R83+0x800] ;  /* 0x000800005318783b */ /* 0x000f680000004200 */
[----:B------:R-:W3:Y:S01]  /*2670*/  LDSM.16.MT88.4 R48, [R132+0x800] ;  /* 0x000800008430783b */ /* 0x000ee20000004200 */
[C---:B0-----:R-:W-:Y:S08]  /*2680*/  HMMA.16816.F32 R76, R84.reuse, R44, R76 ;  /* 0x0000002c544c723c */ /* 0x041ff0000000184c */
[C---:B-1----:R-:W-:Y:S08]  /*2690*/  HMMA.16816.F32 R72, R84.reuse, R40, R72 ;  /* 0x000000285448723c */ /* 0x042ff00000001848 */
[C---:B--2---:R-:W-:Y:S08]  /*26a0*/  HMMA.16816.F32 R68, R84.reuse, R36, R68 ;  /* 0x000000245444723c */ /* 0x044ff00000001844 */
[----:B---3--:R-:W-:Y:S08]  /*26b0*/  HMMA.16816.F32 R64, R84, R32, R64 ;  /* 0x000000205440723c */ /* 0x008ff00000001840 */
[C---:B----4-:R-:W-:Y:S08]  /*26c0*/  HMMA.16816.F32 R60, R28.reuse, R44, R60 ;  /* 0x0000002c1c3c723c */ /* 0x050ff0000000183c */
[C---:B------:R-:W-:Y:S08]  /*26d0*/  HMMA.16816.F32 R56, R28.reuse, R40, R56 ;  /* 0x000000281c38723c */ /* 0x040ff00000001838 */
[C---:B------:R-:W-:Y:S08]  /*26e0*/  HMMA.16816.F32 R52, R28.reuse, R36, R52 ;  /* 0x000000241c34723c */ /* 0x040ff00000001834 */
[----:B------:R-:W-:Y:S01]  /*26f0*/  HMMA.16816.F32 R20, R28, R32, R20 ;  /* 0x000000201c14723c */ /* 0x000fe20000001814 */
[----:B------:R-:W-:-:S04]  /*2700*/  IMAD.WIDE R106, R127, 0x2, R106 ;  /* 0x000000027f6a7825 */ /* 0x000fc800078e026a */
[----:B------:R-:W-:-:S03]  /*2710*/  IMAD.WIDE R108, R127, 0x2, R108 ;  /* 0x000000027f6c7825 */ /* 0x000fc600078e026c */
[----:B-----5:R-:W-:Y:S01]  /*2720*/  HMMA.16816.F32 R76, R24, R46, R76 ;  /* 0x0000002e184c723c */ /* 0x020fe2000000184c */
[----:B------:R-:W-:-:S04]  /*2730*/  IMAD.WIDE R94, R127, 0x2, R94 ;  /* 0x000000027f5e7825 */ /* 0x000fc800078e025e */
[----:B------:R-:W-:-:S03]  /*2740*/  IMAD.WIDE R96, R127, 0x2, R96 ;  /* 0x000000027f607825 */ /* 0x000fc600078e0260 */
[----:B------:R-:W-:Y:S01]  /*2750*/  HMMA.16816.F32 R72, R24, R42, R72 ;  /* 0x0000002a1848723c */ /* 0x000fe20000001848 */
        /* <DEDUP_REMOVED lines=8> */
[C---:B------:R-:W-:Y:S08]  /*27e0*/  HMMA.16816.F32 R60, R48.reuse, R46, R60 ;  /* 0x0000002e303c723c */ /* 0x040ff0000000183c */
[C---:B------:R-:W-:Y:S08]  /*27f0*/  HMMA.16816.F32 R56, R48.reuse, R42, R56 ;  /* 0x0000002a3038723c */ /* 0x040ff00000001838 */
[C---:B------:R-:W-:Y:S08]  /*2800*/  HMMA.16816.F32 R52, R48.reuse, R38, R52 ;  /* 0x000000263034723c */ /* 0x040ff00000001834 */
[----:B------:R-:W-:Y:S01]  /*2810*/  HMMA.16816.F32 R20, R48, R34, R20 ;  /* 0x000000223014723c */ /* 0x000fe20000001814 */
[----:B------:R-:W-:Y:S07]  /*2820*/  @P0 BRA `(.L_x_2) ;  /* 0xfffff40000000947 */ /* 0x000fee000383ffff */
[----:B------:R-:W-:-:S08]  /*2830*/  NOP ;  /* 0x0000000000007918 */ /* 0x000fd00000000000 */
[----:B------:R-:W-:Y:S02]  /*2840*/  F2FP.PACK_AB R4, R59, R63 ;  /* 0x0000003f3b04723e */ /* 0x000fe400000000ff */
[----:B------:R-:W-:-:S02]  /*2850*/  F2FP.PACK_AB R6, R75, R79 ;  /* 0x0000004f4b06723e */ /* 0x000fc400000000ff */
[----:B------:R-:W-:Y:S02]  /*2860*/  F2FP.PACK_AB R8, R57, R61 ;  /* 0x0000003d3908723e */ /* 0x000fe400000000ff */
[----:B------:R-:W-:Y:S02]  /*2870*/  F2FP.PACK_AB R10, R73, R77 ;  /* 0x0000004d490a723e */ /* 0x000fe400000000ff */
[----:B------:R-:W-:Y:S02]  /*2880*/  F2FP.PACK_AB R5, R23, R55 ;  /* 0x000000371705723e */ /* 0x000fe400000000ff */
[----:B------:R-:W-:Y:S02]  /*2890*/  F2FP.PACK_AB R59, R22, R54 ;  /* 0x00000036163b723e */ /* 0x000fe400000000ff */
        /* <DEDUP_REMOVED lines=10> */
.L_x_1:
[----:B------:R-:W-:Y:S01]  /*2940*/  SHF.R.S32.HI R12, RZ, 0x4, R0 ;  /* 0x00000004ff0c7819 */ /* 0x000fe20000011400 */
[C---:B------:R-:W-:Y:S01]  /*2950*/  IMAD.SHL.U32 R13, R0.reuse, 0x20, RZ ;  /* 0x00000020000d7824 */ /* 0x040fe200078e00ff */
[----:B------:R-:W-:Y:S01]  /*2960*/  BAR.SYNC.DEFER_BLOCKING 0x0 ;  /* 0x0000000000007b1d */ /* 0x000fe20000010000 */
[----:B------:R-:W-:Y:S02]  /*2970*/  LOP3.LUT R14, R0, 0xc, RZ, 0xc0, !PT ;  /* 0x0000000c000e7812 */ /* 0x000fe400078ec0ff */
[----:B------:R-:W-:Y:S02]  /*2980*/  SGXT R12, R12, 0x1 ;  /* 0x000000010c0c781a */ /* 0x000fe40000000200 */
[----:B------:R-:W-:Y:S02]  /*2990*/  LOP3.LUT R0, R13, 0x400, RZ, 0xc0, !PT ;  /* 0x000004000d007812 */ /* 0x000fe400078ec0ff */
[----:B------:R-:W-:-:S02]  /*29a0*/  LOP3.LUT R12, R12, 0x808, RZ, 0xc0, !PT ;  /* 0x000008080c0c7812 */ /* 0x000fc400078ec0ff */
[----:B------:R-:W-:Y:S01]  /*29b0*/  LOP3.LUT R15, R13, 0x60, RZ, 0xc0, !PT ;  /* 0x000000600d0f7812 */ /* 0x000fe200078ec0ff */
[----:B------:R-:W-:Y:S01]  /*29c0*/  IMAD R0, R3, 0x2, R0 ;  /* 0x0000000203007824 */ /* 0x000fe200078e0200 */
[----:B------:R-:W-:Y:S02]  /*29d0*/  LOP3.LUT R3, R12, 0x78, R81, 0x78, !PT ;  /* 0x000000780c037812 */ /* 0x000fe400078e7851 */
[----:B------:R-:W-:Y:S01]  /*29e0*/  LOP3.LUT R81, R81, 0x380, RZ, 0xc0, !PT ;  /* 0x0000038051517812 */ /* 0x000fe200078ec0ff */
[----:B------:R-:W-:Y:S01]  /*29f0*/  IMAD R15, R14, 0x200, R15 ;  /* 0x000002000e0f7824 */ /* 0x000fe200078e020f */
[----:B------:R-:W-:Y:S01]  /*2a00*/  ISETP.GE.AND P0, PT, R80, c[0x0][0x178], PT ;  /* 0x00005e0050007a0c */ /* 0x000fe20003f06270 */
[----:B------:R-:W-:Y:S01]  /*2a10*/  IMAD.IADD R12, R0, 0x1, R3 ;  /* 0x00000001000c7824 */ /* 0x000fe200078e0203 */
[C---:B------:R-:W-:Y:S01]  /*2a20*/  LOP3.LUT R3, R19.reuse, 0x3c, R2, 0xfe, !PT ;  /* 0x0000003c13037812 */ /* 0x040fe200078efe02 */
[----:B------:R-:W-:Y:S01]  /*2a30*/  IMAD R14, R14, 0x2, R15 ;  /* 0x000000020e0e7824 */ /* 0x000fe200078e020f */
[----:B------:R-:W-:Y:S01]  /*2a40*/  LOP3.LUT R0, R19, R2, RZ, 0xfc, !PT ;  /* 0x0000000213007212 */ /* 0x000fe200078efcff */
[----:B------:R-:W-:Y:S01]  /*2a50*/  IMAD R80, R80, c[0x0][0x194], RZ ;  /* 0x0000650050507a24 */ /* 0x000fe200078e02ff */
[----:B------:R-:W-:Y:S01]  /*2a60*/  LOP3.LUT R13, R12, 0x10, RZ, 0x3c, !PT ;  /* 0x000000100c0d7812 */ /* 0x000fe200078e3cff */
[----:B------:R-:W-:Y:S01]  /*2a70*/  IMAD.IADD R81, R81, 0x1, R14 ;  /* 0x0000000151517824 */ /* 0x000fe200078e020e */
[C-C-:B------:R-:W-:Y:S01]  /*2a80*/  LOP3.LUT R28, R19.reuse, 0x3a, R2.reuse, 0xfe, !PT ;  /* 0x0000003a131c7812 */ /* 0x140fe200078efe02 */
[----:B------:R-:W-:Y:S01]  /*2a90*/  STS.64 [R12], R72 ;  /* 0x000000480c007388 */ /* 0x000fe20000000a00 */
[----:B------:R-:W-:-:S02]  /*2aa0*/  LOP3.LUT R29, R19, 0x38, R2, 0xfe, !PT ;  /* 0x00000038131d7812 */ /* 0x000fc400078efe02 */
[C---:B------:R-:W-:Y:S01]  /*2ab0*/  LOP3.LUT R15, R81.reuse, 0x10, RZ, 0x3c, !PT ;  /* 0x00000010510f7812 */ /* 0x040fe200078e3cff */
[----:B------:R0:W-:Y:S01]  /*2ac0*/  STS.64 [R12+0x200], R10 ;  /* 0x0002000a0c007388 */ /* 0x0001e20000000a00 */
[----:B------:R-:W-:Y:S02]  /*2ad0*/  LOP3.LUT R17, R81, 0x18, RZ, 0x3c, !PT ;  /* 0x0000001851117812 */ /* 0x000fe400078e3cff */
[C-C-:B------:R-:W-:Y:S01]  /*2ae0*/  LOP3.LUT R30, R19.reuse, 0x36, R2.reuse, 0xfe, !PT ;  /* 0x00000036131e7812 */ /* 0x140fe200078efe02 */
[----:B------:R-:W-:Y:S01]  /*2af0*/  STS.64 [R12+0x100], R56 ;  /* 0x000100380c007388 */ /* 0x000fe20000000a00 */
[C-C-:B------:R-:W-:Y:S02]  /*2b00*/  LOP3.LUT R31, R19.reuse, 0x34, R2.reuse, 0xfe, !PT ;  /* 0x00000034131f7812 */ /* 0x140fe400078efe02 */
[C-C-:B------:R-:W-:Y:S01]  /*2b10*/  LOP3.LUT R32, R19.reuse, 0x32, R2.reuse, 0xfe, !PT ;  /* 0x0000003213207812 */ /* 0x140fe200078efe02 */
[----:B------:R-:W-:Y:S01]  /*2b20*/  STS.64 [R12+0x300], R8 ;  /* 0x000300080c007388 */ /* 0x000fe20000000a00 */
[----:B------:R-:W-:-:S02]  /*2b30*/  LOP3.LUT R33, R19, 0x30, R2, 0xfe, !PT ;  /* 0x0000003013217812 */ /* 0x000fc400078efe02 */
[--C-:B------:R-:W-:Y:S01]  /*2b40*/  LOP3.LUT R34, R19, 0x2e, R2.reuse, 0xfe, !PT ;  /* 0x0000002e13227812 */ /* 0x100fe200078efe02 */
[----:B------:R-:W-:Y:S01]  /*2b50*/  STS.64 [R13+0x1000], R74 ;  /* 0x0010004a0d007388 */ /* 0x000fe20000000a00 */
[----:B0-----:R-:W-:Y:S02]  /*2b60*/  LOP3.LUT R10, R81, 0x8, RZ, 0x3c, !PT ;  /* 0x00000008510a7812 */ /* 0x001fe400078e3cff */
[C-C-:B------:R-:W-:Y:S01]  /*2b70*/  LOP3.LUT R48, R19.reuse, 0x2c, R2.reuse, 0xfe, !PT ;  /* 0x0000002c13307812 */ /* 0x140fe200078efe02 */
[----:B------:R-:W-:Y:S01]  /*2b80*/  STS.64 [R13+0x1200], R6 ;  /* 0x001200060d007388 */ /* 0x000fe20000000a00 */
[C-C-:B------:R-:W-:Y:S02]  /*2b90*/  LOP3.LUT R50, R19.reuse, 0x2a, R2.reuse, 0xfe, !PT ;  /* 0x0000002a13327812 */ /* 0x140fe400078efe02 */
[C-C-:B------:R-:W-:Y:S01]  /*2ba0*/  LOP3.LUT R51, R19.reuse, 0x28, R2.reuse, 0xfe, !PT ;  /* 0x0000002813337812 */ /* 0x140fe200078efe02 */
[----:B------:R-:W-:Y:S01]  /*2bb0*/  STS.64 [R13+0x1100], R58 ;  /* 0x0011003a0d007388 */ /* 0x000fe20000000a00 */
[----:B------:R-:W-:-:S02]  /*2bc0*/  LOP3.LUT R52, R19, 0x26, R2, 0xfe, !PT ;  /* 0x0000002613347812 */ /* 0x000fc400078efe02 */
[C-C-:B------:R-:W-:Y:S01]  /*2bd0*/  LOP3.LUT R53, R19.reuse, 0x24, R2.reuse, 0xfe, !PT ;  /* 0x0000002413357812 */ /* 0x140fe200078efe02 */
[----:B------:R-:W-:Y:S01]  /*2be0*/  STS.64 [R13+0x1300], R4 ;  /* 0x001300040d007388 */ /* 0x000fe20000000a00 */
[C-C-:B------:R-:W-:Y:S02]  /*2bf0*/  LOP3.LUT R54, R19.reuse, 0x22, R2.reuse, 0xfe, !PT ;  /* 0x0000002213367812 */ /* 0x140fe400078efe02 */
[C-C-:B------:R-:W-:Y:S01]  /*2c00*/  LOP3.LUT R55, R19.reuse, 0x20, R2.reuse, 0xfe, !PT ;  /* 0x0000002013377812 */ /* 0x140fe200078efe02 */
[----:B------:R-:W-:Y:S01]  /*2c10*/  BAR.SYNC.DEFER_BLOCKING 0x0 ;  /* 0x0000000000007b1d */ /* 0x000fe20000010000 */
[C-C-:B------:R-:W-:Y:S02]  /*2c20*/  LOP3.LUT R46, R19.reuse, 0x3e, R2.reuse, 0xfe, !PT ;  /* 0x0000003e132e7812 */ /* 0x140fe400078efe02 */
[C-C-:B------:R-:W-:Y:S02]  /*2c30*/  LOP3.LUT R35, R19.reuse, 0x1e, R2.reuse, 0xfe, !PT ;  /* 0x0000001e13237812 */ /* 0x140fe400078efe02 */
[----:B------:R-:W-:-:S02]  /*2c40*/  LOP3.LUT R36, R19, 0x1c, R2, 0xfe, !PT ;  /* 0x0000001c13247812 */ /* 0x000fc400078efe02 */
[C-C-:B------:R-:W-:Y:S02]  /*2c50*/  LOP3.LUT R37, R19.reuse, 0x1a, R2.reuse, 0xfe, !PT ;  /* 0x0000001a13257812 */ /* 0x140fe400078efe02 */
[C-C-:B------:R-:W-:Y:S02]  /*2c60*/  LOP3.LUT R38, R19.reuse, 0x18, R2.reuse, 0xfe, !PT ;  /* 0x0000001813267812 */ /* 0x140fe400078efe02 */
[C-C-:B------:R-:W-:Y:S02]  /*2c70*/  LOP3.LUT R39, R19.reuse, 0x16, R2.reuse, 0xfe, !PT ;  /* 0x0000001613277812 */ /* 0x140fe400078efe02 */
[C-C-:B------:R-:W-:Y:S02]  /*2c80*/  LOP3.LUT R40, R19.reuse, 0x14, R2.reuse, 0xfe, !PT ;  /* 0x0000001413287812 */ /* 0x140fe400078efe02 */
[C-C-:B------:R-:W-:Y:S02]  /*2c90*/  LOP3.LUT R41, R19.reuse, 0x12, R2.reuse, 0xfe, !PT ;  /* 0x0000001213297812 */ /* 0x140fe400078efe02 */
[----:B------:R-:W-:-:S02]  /*2ca0*/  LOP3.LUT R42, R19, 0x10, R2, 0xfe, !PT ;  /* 0x00000010132a7812 */ /* 0x000fc400078efe02 */
[C-C-:B------:R-:W-:Y:S02]  /*2cb0*/  LOP3.LUT R43, R19.reuse, 0xe, R2.reuse, 0xfe, !PT ;  /* 0x0000000e132b7812 */ /* 0x140fe400078efe02 */
[C-C-:B------:R-:W-:Y:S02]  /*2cc0*/  LOP3.LUT R27, R19.reuse, 0xc, R2.reuse, 0xfe, !PT ;  /* 0x0000000c131b7812 */ /* 0x140fe400078efe02 */
[C-C-:B------:R-:W-:Y:S01]  /*2cd0*/  LOP3.LUT R26, R19.reuse, 0xa, R2.reuse, 0xfe, !PT ;  /* 0x0000000a131a7812 */ /* 0x140fe200078efe02 */
[----:B------:R-:W0:Y:S01]  /*2ce0*/  LDS.64 R12, [R81] ;  /* 0x00000000510c7984 */ /* 0x000e220000000a00 */
[C-C-:B------:R-:W-:Y:S02]  /*2cf0*/  LOP3.LUT R25, R19.reuse, 0x8, R2.reuse, 0xfe, !PT ;  /* 0x0000000813197812 */ /* 0x140fe400078efe02 */
[C-C-:B------:R-:W-:Y:S01]  /*2d00*/  LOP3.LUT R23, R19.reuse, 0x6, R2.reuse, 0xfe, !PT ;  /* 0x0000000613177812 */ /* 0x140fe200078efe02 */
[----:B------:R-:W1:Y:S01]  /*2d10*/  LDS.64 R8, [R10] ;  /* 0x000000000a087984 */ /* 0x000e620000000a00 */
[----:B------:R-:W-:-:S02]  /*2d20*/  LOP3.LUT R14, R19, 0x4, R2, 0xfe, !PT ;  /* 0x00000004130e7812 */ /* 0x000fc400078efe02 */
[----:B------:R-:W-:Y:S01]  /*2d30*/  LOP3.LUT R19, R19, 0x2, R2, 0xfe, !PT ;  /* 0x0000000213137812 */ /* 0x000fe200078efe02 */
[----:B------:R-:W2:Y:S01]  /*2d40*/  LDS.64 R6, [R15] ;  /* 0x000000000f067984 */ /* 0x000ea20000000a00 */
[----:B------:R-:W-:Y:S01]  /*2d50*/  ISETP.LT.AND P1, PT, R3, c[0x0][0x17c], !P0 ;  /* 0x00005f0003007a0c */ /* 0x000fe20004721270 */
[----:B------:R-:W-:Y:S01]  /*2d60*/  IMAD R44, R14, c[0x0][0x198], RZ ;  /* 0x000066000e2c7a24 */ /* 0x000fe200078e02ff */
[----:B------:R-:W-:Y:S01]  /*2d70*/  LEA R47, P4, R80, c[0x0][0x170], 0x1 ;  /* 0x00005c00502f7a11 */ /* 0x000fe200078808ff */
[----:B------:R-:W3:Y:S01]  /*2d80*/  LDS.64 R4, [R17] ;  /* 0x0000000011047984 */ /* 0x000ee20000000a00 */
[----:B------:R-:W-:Y:S01]  /*2d90*/  IMAD R16, R19, c[0x0][0x198], RZ ;  /* 0x0000660013107a24 */ /* 0x000fe200078e02ff */
[C---:B------:R-:W-:Y:S01]  /*2da0*/  ISETP.LT.AND P2, PT, R0.reuse, c[0x0][0x17c], !P0 ;  /* 0x00005f0000007a0c */ /* 0x040fe20004741270 */
[----:B------:R-:W-:Y:S01]  /*2db0*/  IMAD R0, R0, c[0x0][0x198], RZ ;  /* 0x0000660000007a24 */ /* 0x000fe200078e02ff */
[----:B------:R-:W4:Y:S01]  /*2dc0*/  LDS.64 R2, [R81+0x400] ;  /* 0x0004000051027984 */ /* 0x000f220000000a00 */
[----:B------:R-:W-:Y:S01]  /*2dd0*/  LEA.HI.X.SX32 R49, R80, c[0x0][0x174], 0x1, P4 ;  /* 0x00005d0050317a11 */ /* 0x000fe200020f0eff */
[----:B------:R-:W-:Y:S01]  /*2de0*/  IMAD R45, R23, c[0x0][0x198], RZ ;  /* 0x00006600172d7a24 */ /* 0x000fe200078e02ff */
[----:B------:R-:W-:Y:S01]  /*2df0*/  LEA R20, P4, R16, R47, 0x1 ;  /* 0x0000002f10147211 */ /* 0x000fe200078808ff */
[----:B------:R-:W5:Y:S01]  /*2e00*/  LDS.64 R10, [R10+0x400] ;  /* 0x000400000a0a7984 */ /* 0x000f620000000a00 */
[----:B------:R-:W-:-:S02]  /*2e10*/  ISETP.LT.AND P3, PT, R14, c[0x0][0x17c], !P0 ;  /* 0x00005f000e007a0c */ /* 0x000fc40004761270 */
[----:B------:R-:W-:Y:S01]  /*2e20*/  LEA.HI.X.SX32 R21, R16, R49, 0x1, P4 ;  /* 0x0000003110157211 */ /* 0x000fe200020f0eff */
[----:B------:R-:W5:Y:S01]  /*2e30*/  LDS.64 R14, [R15+0x400] ;  /* 0x000400000f0e7984 */ /* 0x000f620000000a00 */
[----:B------:R-:W-:Y:S02]  /*2e40*/  ISETP.LT.AND P5, PT, R19, c[0x0][0x17c], !P0 ;  /* 0x00005f0013007a0c */ /* 0x000fe400047a1270 */
[CC--:B------:R-:W-:Y:S01]  /*2e50*/  LEA R18, P6, R0.reuse, R47.reuse, 0x1 ;  /* 0x0000002f00127211 */ /* 0x0c0fe200078c08ff */
[----:B------:R-:W5:Y:S01]  /*2e60*/  LDS.64 R16, [R17+0x400] ;  /* 0x0004000011107984 */ /* 0x000f620000000a00 */
[----:B------:R-:W-:Y:S02]  /*2e70*/  LEA R24, P4, R45, R47, 0x1 ;  /* 0x0000002f2d187211 */ /* 0x000fe400078808ff */
[----:B------:R-:W-:Y:S02]  /*2e80*/  LEA.HI.X.SX32 R19, R0, R49, 0x1, P6 ;  /* 0x0000003100137211 */ /* 0x000fe400030f0eff */
[----:B------:R-:W-:-:S03]  /*2e90*/  LEA R22, P6, R44, R47, 0x1 ;  /* 0x0000002f2c167211 */ /* 0x000fc600078c08ff */
[----:B0-----:R0:W-:Y:S01]  /*2ea0*/  @P2 STG.E.U16 [R18.64], R12 ;  /* 0x0000000c12002986 */ /* 0x0011e2000c101506 */
[----:B------:R-:W-:Y:S02]  /*2eb0*/  ISETP.LT.AND P2, PT, R23, c[0x0][0x17c], !P0 ;  /* 0x00005f0017007a0c */ /* 0x000fe40004741270 */
[-C--:B------:R-:W-:Y:S01]  /*2ec0*/  LEA.HI.X.SX32 R23, R44, R49.reuse, 0x1, P6 ;  /* 0x000000312c177211 */ /* 0x080fe200030f0eff */
[----:B-1----:R1:W-:Y:S01]  /*2ed0*/  @P5 STG.E.U16 [R20.64], R8 ;  /* 0x0000000814005986 */ /* 0x0023e2000c101506 */
[C---:B------:R-:W-:Y:S01]  /*2ee0*/  IMAD R44, R25.reuse, c[0x0][0x198], RZ ;  /* 0x00006600192c7a24 */ /* 0x040fe200078e02ff */
[----:B------:R-:W-:Y:S02]  /*2ef0*/  ISETP.LT.AND P5, PT, R25, c[0x0][0x17c], !P0 ;  /* 0x00005f0019007a0c */ /* 0x000fe400047a1270 */
[----:B------:R-:W-:Y:S01]  /*2f00*/  LEA.HI.X.SX32 R25, R45, R49, 0x1, P4 ;  /* 0x000000312d197211 */ /* 0x000fe200020f0eff */
[C---:B------:R-:W-:Y:S01]  /*2f10*/  IMAD R45, R26.reuse, c[0x0][0x198], RZ ;  /* 0x000066001a2d7a24 */ /* 0x040fe200078e02ff */
[----:B--2---:R-:W-:Y:S01]  /*2f20*/  @P3 STG.E.U16 [R22.64], R6 ;  /* 0x0000000616003986 */ /* 0x004fe2000c101506 */
[----:B------:R-:W-:-:S02]  /*2f30*/  ISETP.LT.AND P3, PT, R26, c[0x0][0x17c], !P0 ;  /* 0x00005f001a007a0c */ /* 0x000fc40004761270 */
[C---:B0-----:R-:W-:Y:S01]  /*2f40*/  LEA R18, P4, R44.reuse, R47, 0x1 ;  /* 0x0000002f2c127211 */ /* 0x041fe200078808ff */
[----:B---3--:R0:W-:Y:S01]  /*2f50*/  @P2 STG.E.U16 [R24.64], R4 ;  /* 0x0000000418002986 */ /* 0x0081e2000c101506 */
[C---:B------:R-:W-:Y:S01]  /*2f60*/  ISETP.LT.AND P2, PT, R27.reuse, c[0x0][0x17c], !P0 ;  /* 0x00005f001b007a0c */ /* 0x040fe20004741270 */
[----:B-1----:R-:W-:Y:S01]  /*2f70*/  IMAD R21, R27, c[0x0][0x198], RZ ;  /* 0x000066001b157a24 */ /* 0x002fe200078e02ff */
[----:B------:R-:W-:Y:S02]  /*2f80*/  LEA.HI.X.SX32 R19, R44, R49, 0x1, P4 ;  /* 0x000000312c137211 */ /* 0x000fe400020f0eff */
[C---:B------:R-:W-:Y:S01]  /*2f90*/  ISETP.LT.AND P4, PT, R43.reuse, c[0x0][0x17c], !P0 ;  /* 0x00005f002b007a0c */ /* 0x040fe20004781270 */
[----:B------:R-:W-:Y:S01]  /*2fa0*/  IMAD R43, R43, c[0x0][0x198], RZ ;  /* 0x000066002b2b7a24 */ /* 0x000fe200078e02ff */
[-C--:B------:R-:W-:Y:S01]  /*2fb0*/  LEA R26, P6, R45, R47.reuse, 0x1 ;  /* 0x0000002f2d1a7211 */ /* 0x080fe200078c08ff */
[----:B----4-:R-:W-:Y:S01]  /*2fc0*/  @P5 STG.E.U16 [R18.64], R2 ;  /* 0x0000000212005986 */ /* 0x010fe2000c101506 */
[----:B------:R-:W-:-:S02]  /*2fd0*/  LEA R20, P5, R21, R47, 0x1 ;  /* 0x0000002f15147211 */ /* 0x000fc400078a08ff */
[----:B------:R-:W-:Y:S01]  /*2fe0*/  LEA.HI.X.SX32 R27, R45, R49, 0x1, P6 ;  /* 0x000000312d1b7211 */ /* 0x000fe200030f0eff */
[C---:B0-----:R-:W-:Y:S01]  /*2ff0*/  IMAD R25, R42.reuse, c[0x0][0x198], RZ ;  /* 0x000066002a197a24 */ /* 0x041fe200078e02ff */
[----:B------:R-:W-:Y:S02]  /*3000*/  LEA R22, P6, R43, R47, 0x1 ;  /* 0x0000002f2b167211 */ /* 0x000fe400078c08ff */
[-C--:B------:R-:W-:Y:S01]  /*3010*/  LEA.HI.X.SX32 R21, R21, R49.reuse, 0x1, P5 ;  /* 0x0000003115157211 */ /* 0x080fe200028f0eff */
[----:B-----5:R0:W-:Y:S01]  /*3020*/  @P3 STG.E.U16 [R26.64], R10 ;  /* 0x0000000a1a003986 */ /* 0x0201e2000c101506 */
[----:B------:R-:W-:Y:S02]  /*3030*/  LEA.HI.X.SX32 R23, R43, R49, 0x1, P6 ;  /* 0x000000312b177211 */ /* 0x000fe400030f0eff */
[----:B------:R-:W-:Y:S01]  /*3040*/  ISETP.LT.AND P5, PT, R42, c[0x0][0x17c], !P0 ;  /* 0x00005f002a007a0c */ /* 0x000fe200047a1270 */
[----:B------:R1:W-:Y:S01]  /*3050*/  @P2 STG.E.U16 [R20.64], R14 ;  /* 0x0000000e14002986 */ /* 0x0003e2000c101506 */
[----:B------:R-:W-:-:S02]  /*3060*/  LEA R24, P2, R25, R47, 0x1 ;  /* 0x0000002f19187211 */ /* 0x000fc400078408ff */
[----:B------:R-:W-:Y:S01]  /*3070*/  PRMT R12, R12, 0x7632, R12 ;  /* 0x000076320c0c7816 */ /* 0x000fe2000000000c */
[----:B------:R2:W-:Y:S01]  /*3080*/  @P4 STG.E.U16 [R22.64], R16 ;  /* 0x0000001016004986 */ /* 0x0005e2000c101506 */
[C---:B------:R-:W-:Y:S01]  /*3090*/  ISETP.LT.AND P4, PT, R41.reuse, c[0x0][0x17c], !P0 ;  /* 0x00005f0029007a0c */ /* 0x040fe20004781270 */
[----:B------:R-:W-:Y:S01]  /*30a0*/  IMAD R41, R41, c[0x0][0x198], RZ ;  /* 0x0000660029297a24 */ /* 0x000fe200078e02ff */
[----:B------:R-:W-:Y:S01]  /*30b0*/  LEA.HI.X.SX32 R25, R25, R49, 0x1, P2 ;  /* 0x0000003119197211 */ /* 0x000fe200010f0eff */
[----:B0-----:R-:W-:Y:S01]  /*30c0*/  IMAD.MOV.U32 R27, RZ, RZ, c[0x0][0x198] ;  /* 0x00006600ff1b7624 */ /* 0x001fe200078e00ff */
[C---:B------:R-:W-:Y:S01]  /*30d0*/  ISETP.LT.AND P2, PT, R40.reuse, c[0x0][0x17c], !P0 ;  /* 0x00005f0028007a0c */ /* 0x040fe20004741270 */
[----:B------:R-:W-:Y:S01]  /*30e0*/  IMAD R40, R40, c[0x0][0x198], RZ ;  /* 0x0000660028287a24 */ /* 0x000fe200078e02ff */
[-C--:B------:R-:W-:Y:S01]  /*30f0*/  LEA R18, P6, R41, R47.reuse, 0x1 ;  /* 0x0000002f29127211 */ /* 0x080fe200078c08ff */
[----:B------:R0:W-:Y:S01]  /*3100*/  @P5 STG.E.U16 [R24.64], R12 ;  /* 0x0000000c18005986 */ /* 0x0001e2000c101506 */
[----:B------:R-:W-:Y:S01]  /*3110*/  PRMT R8, R8, 0x7632, R8 ;  /* 0x0000763208087816 */ /* 0x000fe20000000008 */
[----:B------:R-:W-:Y:S01]  /*3120*/  IMAD R0, R27, 0x20, R0 ;  /* 0x000000201b007824 */ /* 0x000fe200078e0200 */
[----:B-1----:R-:W-:-:S02]  /*3130*/  LEA R20, P5, R40, R47, 0x1 ;  /* 0x0000002f28147211 */ /* 0x002fc400078a08ff */
[-C--:B------:R-:W-:Y:S02]  /*3140*/  LEA.HI.X.SX32 R19, R41, R49.reuse, 0x1, P6 ;  /* 0x0000003129137211 */ /* 0x080fe400030f0eff */
[C---:B------:R-:W-:Y:S01]  /*3150*/  ISETP.LT.AND P6, PT, R39.reuse, c[0x0][0x17c], !P0 ;  /* 0x00005f0027007a0c */ /* 0x040fe200047c1270 */
[----:B------:R-:W-:Y:S01]  /*3160*/  IMAD R39, R39, c[0x0][0x198], RZ ;  /* 0x0000660027277a24 */ /* 0x000fe200078e02ff */
[----:B------:R-:W-:Y:S01]  /*3170*/  LEA.HI.X.SX32 R21, R40, R49, 0x1, P5 ;  /* 0x0000003128157211 */ /* 0x000fe200028f0eff */
[----:B------:R1:W-:Y:S01]  /*3180*/  @P4 STG.E.U16 [R18.64], R8 ;  /* 0x0000000812004986 */ /* 0x0003e2000c101506 */
[----:B------:R-:W-:Y:S02]  /*3190*/  PRMT R10, R6, 0x7632, R10 ;  /* 0x00007632060a7816 */ /* 0x000fe4000000000a */
[C---:B--2---:R-:W-:Y:S02]  /*31a0*/  LEA R22, P4, R39.reuse, R47, 0x1 ;  /* 0x0000002f27167211 */ /* 0x044fe400078808ff */
[----:B------:R-:W-:Y:S01]  /*31b0*/  PRMT R2, R4, 0x7632, R2 ;  /* 0x0000763204027816 */ /* 0x000fe20000000002 */
[----:B------:R2:W-:Y:S01]  /*31c0*/  @P2 STG.E.U16 [R20.64], R10 ;  /* 0x0000000a14002986 */ /* 0x0005e2000c101506 */
[C---:B------:R-:W-:Y:S01]  /*31d0*/  ISETP.LT.AND P2, PT, R38.reuse, c[0x0][0x17c], !P0 ;  /* 0x00005f0026007a0c */ /* 0x040fe20004741270 */
[----:B------:R-:W-:Y:S01]  /*31e0*/  IMAD R38, R38, c[0x0][0x198], RZ ;  /* 0x0000660026267a24 */ /* 0x000fe200078e02ff */
[----:B------:R-:W-:Y:S01]  /*31f0*/  LEA.HI.X.SX32 R23, R39, R49, 0x1, P4 ;  /* 0x0000003127177211 */ /* 0x000fe200020f0eff */
[C---:B------:R-:W-:Y:S01]  /*3200*/  IMAD R4, R37.reuse, c[0x0][0x198], RZ ;  /* 0x0000660025047a24 */ /* 0x040fe200078e02ff */
[----:B------:R-:W-:-:S02]  /*3210*/  ISETP.LT.AND P4, PT, R37, c[0x0][0x17c], !P0 ;  /* 0x00005f0025007a0c */ /* 0x000fc40004781270 */
[-C--:B0-----:R-:W-:Y:S01]  /*3220*/  LEA R24, P5, R38, R47.reuse, 0x1 ;  /* 0x0000002f26187211 */ /* 0x081fe200078a08ff */
[----:B------:R0:W-:Y:S01]  /*3230*/  @P6 STG.E.U16 [R22.64], R2 ;  /* 0x0000000216006986 */ /* 0x0001e2000c101506 */
[----:B-1----:R-:W-:Y:S02]  /*3240*/  LEA R18, P6, R4, R47, 0x1 ;  /* 0x0000002f04127211 */ /* 0x002fe400078c08ff */
[----:B------:R-:W-:Y:S02]  /*3250*/  PRMT R12, R2, 0x7632, R12 ;  /* 0x00007632020c7816 */ /* 0x000fe4000000000c */
[-C--:B------:R-:W-:Y:S02]  /*3260*/  LEA.HI.X.SX32 R25, R38, R49.reuse, 0x1, P5 ;  /* 0x0000003126197211 */ /* 0x080fe400028f0eff */
[----:B--2---:R-:W-:Y:S02]  /*3270*/  PRMT R10, R10, 0x7632, R10 ;  /* 0x000076320a0a7816 */ /* 0x004fe4000000000a */
[----:B------:R-:W-:Y:S01]  /*3280*/  LEA.HI.X.SX32 R19, R4, R49, 0x1, P6 ;  /* 0x0000003104137211 */ /* 0x000fe200030f0eff */
[----:B------:R-:W-:Y:S01]  /*3290*/  @P2 STG.E.U16 [R24.64], R12 ;  /* 0x0000000c18002986 */ /* 0x000fe2000c101506 */
[C---:B------:R-:W-:Y:S01]  /*32a0*/  ISETP.LT.AND P5, PT, R36.reuse, c[0x0][0x17c], !P0 ;  /* 0x00005f0024007a0c */ /* 0x040fe200047a1270 */
[----:B------:R-:W-:Y:S01]  /*32b0*/  IMAD R36, R36, c[0x0][0x198], RZ ;  /* 0x0000660024247a24 */ /* 0x000fe200078e02ff */
[----:B------:R-:W-:Y:S01]  /*32c0*/  PRMT R14, R14, 0x7632, R14 ;  /* 0x000076320e0e7816 */ /* 0x000fe2000000000e */
[----:B------:R1:W-:Y:S01]  /*32d0*/  @P4 STG.E.U16 [R18.64], R10 ;  /* 0x0000000a12004986 */ /* 0x0003e2000c101506 */
[C---:B------:R-:W-:Y:S01]  /*32e0*/  ISETP.LT.AND P4, PT, R35.reuse, c[0x0][0x17c], !P0 ;  /* 0x00005f0023007a0c */ /* 0x040fe20004781270 */
[----:B------:R-:W-:Y:S01]  /*32f0*/  IMAD R35, R35, c[0x0][0x198], RZ ;  /* 0x0000660023237a24 */ /* 0x000fe200078e02ff */
[----:B------:R-:W-:Y:S01]  /*3300*/  LEA R20, P2, R36, R47, 0x1 ;  /* 0x0000002f24147211 */ /* 0x000fe200078408ff */
[----:B0-----:R-:W-:Y:S01]  /*3310*/  IMAD R2, R27, 0x2, R0 ;  /* 0x000000021b027824 */ /* 0x001fe200078e0200 */
[----:B------:R-:W-:-:S02]  /*3320*/  PRMT R16, R16, 0x7632, R16 ;  /* 0x0000763210107816 */ /* 0x000fc40000000010 */
[----:B------:R-:W-:Y:S02]  /*3330*/  LEA.HI.X.SX32 R21, R36, R49, 0x1, P2 ;  /* 0x0000003124157211 */ /* 0x000fe400010f0eff */
[----:B------:R-:W-:Y:S02]  /*3340*/  ISETP.LT.AND P2, PT, R55, c[0x0][0x17c], !P0 ;  /* 0x00005f0037007a0c */ /* 0x000fe40004741270 */
[CC--:B------:R-:W-:Y:S01]  /*3350*/  LEA R22, P6, R35.reuse, R47.reuse, 0x1 ;  /* 0x0000002f23167211 */ /* 0x0c0fe200078c08ff */
[----:B------:R0:W-:Y:S01]  /*3360*/  @P5 STG.E.U16 [R20.64], R14 ;  /* 0x0000000e14005986 */ /* 0x0001e2000c101506 */
[----:B-1----:R-:W-:Y:S02]  /*3370*/  LEA R18, P5, R0, R47, 0x1 ;  /* 0x0000002f00127211 */ /* 0x002fe400078a08ff */
[----:B------:R-:W-:Y:S02]  /*3380*/  LEA.HI.X.SX32 R23, R35, R49, 0x1, P6 ;  /* 0x0000003123177211 */ /* 0x000fe400030f0eff */
[----:B------:R-:W-:-:S02]  /*3390*/  ISETP.LT.AND P6, PT, R54, c[0x0][0x17c], !P0 ;  /* 0x00005f0036007a0c */ /* 0x000fc400047c1270 */
[----:B------:R-:W-:Y:S01]  /*33a0*/  LEA.HI.X.SX32 R19, R0, R49, 0x1, P5 ;  /* 0x0000003100137211 */ /* 0x000fe200028f0eff */
[----:B------:R1:W-:Y:S01]  /*33b0*/  @P4 STG.E.U16 [R22.64], R16 ;  /* 0x0000001016004986 */ /* 0x0003e2000c101506 */
[C---:B------:R-:W-:Y:S01]  /*33c0*/  LEA R24, P5, R2.reuse, R47, 0x1 ;  /* 0x0000002f02187211 */ /* 0x040fe200078a08ff */
[----:B------:R-:W-:Y:S01]  /*33d0*/  IMAD R0, R27, 0x2, R2 ;  /* 0x000000021b007824 */ /* 0x000fe200078e0202 */
[----:B------:R-:W-:Y:S01]  /*33e0*/  ISETP.LT.AND P4, PT, R53, c[0x0][0x17c], !P0 ;  /* 0x00005f0035007a0c */ /* 0x000fe20004781270 */
[----:B------:R2:W-:Y:S01]  /*33f0*/  @P2 STG.E.U16 [R18.64], R13 ;  /* 0x0000000d12002986 */ /* 0x0005e2000c101506 */
[----:B------:R-:W-:Y:S01]  /*3400*/  LEA.HI.X.SX32 R25, R2, R49, 0x1, P5 ;  /* 0x0000003102197211 */ /* 0x000fe200028f0eff */
[C---:B------:R-:W-:Y:S01]  /*3410*/  IMAD R2, R27.reuse, 0x2, R0 ;  /* 0x000000021b027824 */ /* 0x040fe200078e0200 */
[----:B0-----:R-:W-:Y:S02]  /*3420*/  LEA R20, P2, R0, R47, 0x1 ;  /* 0x0000002f00147211 */ /* 0x001fe400078408ff */
[----:B------:R-:W-:Y:S01]  /*3430*/  ISETP.LT.AND P5, PT, R52, c[0x0][0x17c], !P0 ;  /* 0x00005f0034007a0c */ /* 0x000fe200047a1270 */
[----:B------:R0:W-:Y:S01]  /*3440*/  @P6 STG.E.U16 [R24.64], R9 ;  /* 0x0000000918006986 */ /* 0x0001e2000c101506 */
[----:B------:R-:W-:Y:S01]  /*3450*/  LEA.HI.X.SX32 R21, R0, R49, 0x1, P2 ;  /* 0x0000003100157211 */ /* 0x000fe200010f0eff */
[----:B------:R-:W-:Y:S01]  /*3460*/  IMAD R0, R27, 0x2, R2 ;  /* 0x000000021b007824 */ /* 0x000fe200078e0202 */
[----:B-1----:R-:W-:-:S02]  /*3470*/  LEA R22, P6, R2, R47, 0x1 ;  /* 0x0000002f02167211 */ /* 0x002fc400078c08ff */
[----:B------:R-:W-:Y:S01]  /*3480*/  ISETP.LT.AND P2, PT, R51, c[0x0][0x17c], !P0 ;  /* 0x00005f0033007a0c */ /* 0x000fe20004741270 */
[----:B------:R1:W-:Y:S01]  /*3490*/  @P4 STG.E.U16 [R20.64], R7 ;  /* 0x0000000714004986 */ /* 0x0003e2000c101506 */
[----:B------:R-:W-:Y:S01]  /*34a0*/  LEA.HI.X.SX32 R23, R2, R49, 0x1, P6 ;  /* 0x0000003102177211 */ /* 0x000fe200030f0eff */
[C---:B------:R-:W-:Y:S01]  /*34b0*/  IMAD R2, R27.reuse, 0x2, R0 ;  /* 0x000000021b027824 */ /* 0x040fe200078e0200 */
[----:B--2---:R-:W-:Y:S02]  /*34c0*/  LEA R18, P4, R0, R47, 0x1 ;  /* 0x0000002f00127211 */ /* 0x004fe400078808ff */
[----:B------:R-:W-:Y:S01]  /*34d0*/  ISETP.LT.AND P6, PT, R50, c[0x0][0x17c], !P0 ;  /* 0x00005f0032007a0c */ /* 0x000fe200047c1270 */
[----:B------:R2:W-:Y:S01]  /*34e0*/  @P5 STG.E.U16 [R22.64], R5 ;  /* 0x0000000516005986 */ /* 0x0005e2000c101506 */
[----:B------:R-:W-:Y:S01]  /*34f0*/  LEA.HI.X.SX32 R19, R0, R49, 0x1, P4 ;  /* 0x0000003100137211 */ /* 0x000fe200020f0eff */
[----:B------:R-:W-:Y:S01]  /*3500*/  IMAD R0, R27, 0x2, R2 ;  /* 0x000000021b007824 */ /* 0x000fe200078e0202 */
[----:B0-----:R-:W-:-:S02]  /*3510*/  LEA R24, P5, R2, R47, 0x1 ;  /* 0x0000002f02187211 */ /* 0x001fc400078a08ff */
[----:B------:R-:W-:Y:S01]  /*3520*/  ISETP.LT.AND P4, PT, R48, c[0x0][0x17c], !P0 ;  /* 0x00005f0030007a0c */ /* 0x000fe20004781270 */
[----:B------:R0:W-:Y:S01]  /*3530*/  @P2 STG.E.U16 [R18.64], R3 ;  /* 0x0000000312002986 */ /* 0x0001e2000c101506 */
[----:B------:R-:W-:Y:S01]  /*3540*/  LEA.HI.X.SX32 R25, R2, R49, 0x1, P5 ;  /* 0x0000003102197211 */ /* 0x000fe200028f0eff */
[C---:B------:R-:W-:Y:S01]  /*3550*/  IMAD R2, R27.reuse, 0x2, R0 ;  /* 0x000000021b027824 */ /* 0x040fe200078e0200 */
[----:B-1----:R-:W-:Y:S02]  /*3560*/  LEA R20, P2, R0, R47, 0x1 ;  /* 0x0000002f00147211 */ /* 0x002fe400078408ff */
[----:B------:R-:W-:Y:S01]  /*3570*/  ISETP.LT.AND P5, PT, R34, c[0x0][0x17c], !P0 ;  /* 0x00005f0022007a0c */ /* 0x000fe200047a1270 */
[----:B------:R-:W-:Y:S01]  /*3580*/  @P6 STG.E.U16 [R24.64], R11 ;  /* 0x0000000b18006986 */ /* 0x000fe2000c101506 */
[----:B------:R-:W-:Y:S01]  /*3590*/  LEA.HI.X.SX32 R21, R0, R49, 0x1, P2 ;  /* 0x0000003100157211 */ /* 0x000fe200010f0eff */
[----:B------:R-:W-:Y:S01]  /*35a0*/  IMAD R0, R27, 0x2, R2 ;  /* 0x000000021b007824 */ /* 0x000fe200078e0202 */
[----:B--2---:R-:W-:-:S02]  /*35b0*/  LEA R22, P6, R2, R47, 0x1 ;  /* 0x0000002f02167211 */ /* 0x004fc400078c08ff */
[----:B------:R-:W-:Y:S01]  /*35c0*/  ISETP.LT.AND P2, PT, R32, c[0x0][0x17c], !P0 ;  /* 0x00005f0020007a0c */ /* 0x000fe20004741270 */
[----:B------:R1:W-:Y:S01]  /*35d0*/  @P4 STG.E.U16 [R20.64], R15 ;  /* 0x0000000f14004986 */ /* 0x0003e2000c101506 */
[----:B------:R-:W-:Y:S01]  /*35e0*/  LEA.HI.X.SX32 R23, R2, R49, 0x1, P6 ;  /* 0x0000003102177211 */ /* 0x000fe200030f0eff */
[----:B------:R-:W-:Y:S01]  /*35f0*/  IMAD R2, R27, 0x2, R0 ;  /* 0x000000021b027824 */ /* 0x000fe200078e0200 */
[C---:B0-----:R-:W-:Y:S02]  /*3600*/  LEA R18, P6, R0.reuse, R47, 0x1 ;  /* 0x0000002f00127211 */ /* 0x041fe400078c08ff */
[----:B------:R-:W-:Y:S01]  /*3610*/  ISETP.LT.AND P4, PT, R33, c[0x0][0x17c], !P0 ;  /* 0x00005f0021007a0c */ /* 0x000fe20004781270 */
[----:B------:R-:W-:Y:S01]  /*3620*/  @P5 STG.E.U16 [R22.64], R17 ;  /* 0x0000001116005986 */ /* 0x000fe2000c101506 */
[----:B------:R-:W-:Y:S01]  /*3630*/  LEA.HI.X.SX32 R19, R0, R49, 0x1, P6 ;  /* 0x0000003100137211 */ /* 0x000fe200030f0eff */
[----:B------:R-:W-:Y:S01]  /*3640*/  IMAD R0, R27, 0x2, R2 ;  /* 0x000000021b007824 */ /* 0x000fe200078e0202 */
[----:B------:R-:W-:-:S02]  /*3650*/  LEA R12, P6, R2, R47, 0x1 ;  /* 0x0000002f020c7211 */ /* 0x000fc400078c08ff */
[----:B------:R-:W-:Y:S02]  /*3660*/  PRMT R9, R13, 0x7632, R9 ;  /* 0x000076320d097816 */ /* 0x000fe40000000009 */
[----:B------:R-:W-:Y:S01]  /*3670*/  LEA.HI.X.SX32 R13, R2, R49, 0x1, P6 ;  /* 0x00000031020d7211 */ /* 0x000fe200030f0eff */
[----:B------:R-:W-:Y:S01]  /*3680*/  IMAD R2, R27, 0x2, R0 ;  /* 0x000000021b027824 */ /* 0x000fe200078e0200 */
[----:B------:R-:W-:Y:S02]  /*3690*/  PRMT R3, R9, 0x7632, R3 ;  /* 0x0000763209037816 */ /* 0x000fe40000000003 */
[----:B------:R-:W-:Y:S01]  /*36a0*/  ISETP.LT.AND P5, PT, R31, c[0x0][0x17c], !P0 ;  /* 0x00005f001f007a0c */ /* 0x000fe200047a1270 */
[C---:B------:R-:W-:Y:S01]  /*36b0*/  IMAD R4, R27.reuse, 0x2, R2 ;  /* 0x000000021b047824 */ /* 0x040fe200078e0202 */
[----:B------:R0:W-:Y:S01]  /*36c0*/  @P4 STG.E.U16 [R18.64], R9 ;  /* 0x0000000912004986 */ /* 0x0001e2000c101506 */
[-C--:B-1----:R-:W-:Y:S02]  /*36d0*/  LEA R20, P4, R2, R47.reuse, 0x1 ;  /* 0x0000002f02147211 */ /* 0x082fe400078808ff */
[----:B------:R-:W-:Y:S01]  /*36e0*/  IMAD R6, R27, 0x2, R4 ;  /* 0x000000021b067824 */ /* 0x000fe200078e0204 */
[----:B------:R1:W-:Y:S01]  /*36f0*/  @P2 STG.E.U16 [R12.64], R3 ;  /* 0x000000030c002986 */ /* 0x0003e2000c101506 */
[----:B------:R-:W-:-:S02]  /*3700*/  LEA R8, P2, R0, R47, 0x1 ;  /* 0x0000002f00087211 */ /* 0x000fc400078408ff */
[-C--:B------:R-:W-:Y:S02]  /*3710*/  LEA.HI.X.SX32 R21, R2, R49.reuse, 0x1, P4 ;  /* 0x0000003102157211 */ /* 0x080fe400020f0eff */
[----:B------:R-:W-:Y:S02]  /*3720*/  ISETP.LT.AND P4, PT, R30, c[0x0][0x17c], !P0 ;  /* 0x00005f001e007a0c */ /* 0x000fe40004781270 */
[----:B------:R-:W-:Y:S02]  /*3730*/  ISETP.LT.AND P3, PT, R29, c[0x0][0x17c], !P0 ;  /* 0x00005f001d007a0c */ /* 0x000fe40004761270 */
[----:B0-----:R-:W-:Y:S01]  /*3740*/  LEA.HI.X.SX32 R9, R0, R49, 0x1, P2 ;  /* 0x0000003100097211 */ /* 0x001fe200010f0eff */
[----:B------:R-:W-:Y:S01]  /*3750*/  IMAD R0, R27, 0x2, R6 ;  /* 0x000000021b007824 */ /* 0x000fe200078e0206 */
[-C--:B------:R-:W-:Y:S02]  /*3760*/  LEA R22, P6, R4, R47.reuse, 0x1 ;  /* 0x0000002f04167211 */ /* 0x080fe400078c08ff */
[----:B------:R-:W-:Y:S01]  /*3770*/  PRMT R11, R3, 0x7632, R11 ;  /* 0x00007632030b7816 */ /* 0x000fe2000000000b */
[----:B------:R-:W-:Y:S01]  /*3780*/  IMAD R2, R27, 0x2, R0 ;  /* 0x000000021b027824 */ /* 0x000fe200078e0200 */
[----:B-1----:R-:W-:-:S02]  /*3790*/  LEA R12, P2, R0, R47, 0x1 ;  /* 0x0000002f000c7211 */ /* 0x002fc400078408ff */
[-C--:B------:R-:W-:Y:S02]  /*37a0*/  LEA.HI.X.SX32 R23, R4, R49.reuse, 0x1, P6 ;  /* 0x0000003104177211 */ /* 0x080fe400030f0eff */
[----:B------:R-:W-:Y:S02]  /*37b0*/  LEA.HI.X.SX32 R13, R0, R49, 0x1, P2 ;  /* 0x00000031000d7211 */ /* 0x000fe400010f0eff */
[----:B------:R-:W-:Y:S02]  /*37c0*/  ISETP.LT.AND P2, PT, R28, c[0x0][0x17c], !P0 ;  /* 0x00005f001c007a0c */ /* 0x000fe40004741270 */
[----:B------:R-:W-:Y:S02]  /*37d0*/  ISETP.LT.AND P0, PT, R46, c[0x0][0x17c], !P0 ;  /* 0x00005f002e007a0c */ /* 0x000fe40004701270 */
[----:B------:R-:W-:Y:S02]  /*37e0*/  LEA R18, P6, R6, R47, 0x1 ;  /* 0x0000002f06127211 */ /* 0x000fe400078c08ff */
[----:B------:R-:W-:-:S02]  /*37f0*/  PRMT R4, R7, 0x7632, R4 ;  /* 0x0000763207047816 */ /* 0x000fc40000000004 */
[----:B------:R-:W-:Y:S02]  /*3800*/  PRMT R10, R5, 0x7632, R10 ;  /* 0x00007632050a7816 */ /* 0x000fe4000000000a */
[----:B------:R-:W-:Y:S01]  /*3810*/  LEA.HI.X.SX32 R19, R6, R49, 0x1, P6 ;  /* 0x0000003106137211 */ /* 0x000fe200030f0eff */
[----:B------:R0:W-:Y:S01]  /*3820*/  @P5 STG.E.U16 [R8.64], R4 ;  /* 0x0000000408005986 */ /* 0x0001e2000c101506 */
[----:B------:R-:W-:Y:S02]  /*3830*/  PRMT R0, R11, 0x7632, R0 ;  /* 0x000076320b007816 */ /* 0x000fe40000000000 */
[----:B------:R-:W-:Y:S01]  /*3840*/  PRMT R6, R15, 0x7632, R6 ;  /* 0x000076320f067816 */ /* 0x000fe20000000006 */
[----:B------:R0:W-:Y:S01]  /*3850*/  @P4 STG.E.U16 [R20.64], R10 ;  /* 0x0000000a14004986 */ /* 0x0001e2000c101506 */
[----:B------:R-:W-:-:S03]  /*3860*/  LEA R24, P6, R2, R47, 0x1 ;  /* 0x0000002f02187211 */ /* 0x000fc600078c08ff */
[----:B------:R0:W-:Y:S01]  /*3870*/  @P3 STG.E.U16 [R22.64], R11 ;  /* 0x0000000b16003986 */ /* 0x0001e2000c101506 */
[----:B------:R-:W-:-:S03]  /*3880*/  LEA.HI.X.SX32 R25, R2, R49, 0x1, P6 ;  /* 0x0000003102197211 */ /* 0x000fc600030f0eff */
[----:B------:R0:W-:Y:S04]  /*3890*/  @P2 STG.E.U16 [R18.64], R0 ;  /* 0x0000000012002986 */ /* 0x0001e8000c101506 */
[----:B------:R0:W-:Y:S01]  /*38a0*/  @P1 STG.E.U16 [R12.64], R6 ;  /* 0x000000060c001986 */ /* 0x0001e2000c101506 */
[----:B------:R-:W-:Y:S05]  /*38b0*/  @!P0 EXIT ;  /* 0x000000000000894d */ /* 0x000fea0003800000 */
[----:B0-----:R-:W-:-:S05]  /*38c0*/  PRMT R12, R17, 0x7632, R12 ;  /* 0x00007632110c7816 */ /* 0x001fca000000000c */
[----:B------:R-:W-:Y:S01]  /*38d0*/  STG.E.U16 [R24.64], R12 ;  /* 0x0000000c18007986 */ /* 0x000fe2000c101506 */
[----:B------:R-:W-:Y:S05]  /*38e0*/  EXIT ;  /* 0x000000000000794d */ /* 0x000fea0003800000 */
.L_x_3:
[----:B------:R-:W-:-:S00]  /*38f0*/  BRA `(.L_x_3) ;  /* 0xfffffff000007947 */ /* 0x000fc0000383ffff */
[----:B------:R-:W-:-:S00]  /*3900*/  NOP ;  /* 0x0000000000007918 */ /* 0x000fc00000000000 */
[----:B------:R-:W-:-:S00]  /*3910*/  NOP ;  /* 0x0000000000007918 */ /* 0x000fc00000000000 */
[----:B------:R-:W-:-:S00]  /*3920*/  NOP ;  /* 0x0000000000007918 */ /* 0x000fc00000000000 */
[----:B------:R-:W-:-:S00]  /*3930*/  NOP ;  /* 0x0000000000007918 */ /* 0x000fc00000000000 */
[----:B------:R-:W-:-:S00]  /*3940*/  NOP ;  /* 0x0000000000007918 */ /* 0x000fc00000000000 */
[----:B------:R-:W-:-:S00]  /*3950*/  NOP ;  /* 0x0000000000007918 */ /* 0x000fc00000000000 */
[----:B------:R-:W-:-:S00]  /*3960*/  NOP ;  /* 0x0000000000007918 */ /* 0x000fc00000000000 */
[----:B------:R-:W-:-:S00]  /*3970*/  NOP ;  /* 0x0000000000007918 */ /* 0x000fc00000000000 */
.L_x_4:


//--------------------- .nv.shared.matmul_kernel  --------------------------
	.section	.nv.shared.matmul_kernel,"aw",@nobits
	.sectionflags	@""
	.align	16
